//
// Generated by NVIDIA NVVM Compiler
//
// Compiler Build ID: CL-36424714
// Cuda compilation tools, release 13.0, V13.0.88
// Based on NVVM 20.0.0
//

.version 9.0
.target sm_100
.address_size 64

	// .globl	_Z7softmaxPdi

.visible .entry _Z7softmaxPdi(
	.param .u64 .ptr .align 1 _Z7softmaxPdi_param_0,
	.param .u32 _Z7softmaxPdi_param_1
)
{
	.reg .pred 	%p<63>;
	.reg .b32 	%r<108>;
	.reg .b32 	%f<7>;
	.reg .b64 	%rd<39>;
	.reg .b64 	%fd<232>;

	ld.param.u64 	%rd20, [_Z7softmaxPdi_param_0];
	ld.param.u32 	%r46, [_Z7softmaxPdi_param_1];
	cvta.to.global.u64 	%rd1, %rd20;
	mov.u32 	%r47, %tid.x;
	mov.u32 	%r48, %ctaid.x;
	mov.u32 	%r49, %ntid.x;
	mul.lo.s32 	%r50, %r49, %r48;
	neg.s32 	%r51, %r50;
	setp.ne.s32 	%p1, %r47, %r51;
	@%p1 bra 	$L__BB0_44;
	ld.global.f64 	%fd223, [%rd1];
	setp.lt.s32 	%p2, %r46, 2;
	@%p2 bra 	$L__BB0_15;
	add.s32 	%r1, %r46, -1;
	add.s32 	%r53, %r46, -2;
	and.b32  	%r2, %r1, 15;
	setp.lt.u32 	%p3, %r53, 15;
	mov.b32 	%r97, 1;
	@%p3 bra 	$L__BB0_6;
	and.b32  	%r55, %r1, -16;
	neg.s32 	%r101, %r55;
	add.s64 	%rd34, %rd1, 64;
	mov.b32 	%r100, 0;
$L__BB0_4:
	.pragma "nounroll";
	ld.global.f64 	%fd38, [%rd34+-56];
	setp.gt.f64 	%p4, %fd38, %fd223;
	selp.f64 	%fd39, %fd38, %fd223, %p4;
	ld.global.f64 	%fd40, [%rd34+-48];
	setp.gt.f64 	%p5, %fd40, %fd39;
	selp.f64 	%fd41, %fd40, %fd39, %p5;
	ld.global.f64 	%fd42, [%rd34+-40];
	setp.gt.f64 	%p6, %fd42, %fd41;
	selp.f64 	%fd43, %fd42, %fd41, %p6;
	ld.global.f64 	%fd44, [%rd34+-32];
	setp.gt.f64 	%p7, %fd44, %fd43;
	selp.f64 	%fd45, %fd44, %fd43, %p7;
	ld.global.f64 	%fd46, [%rd34+-24];
	setp.gt.f64 	%p8, %fd46, %fd45;
	selp.f64 	%fd47, %fd46, %fd45, %p8;
	ld.global.f64 	%fd48, [%rd34+-16];
	setp.gt.f64 	%p9, %fd48, %fd47;
	selp.f64 	%fd49, %fd48, %fd47, %p9;
	ld.global.f64 	%fd50, [%rd34+-8];
	setp.gt.f64 	%p10, %fd50, %fd49;
	selp.f64 	%fd51, %fd50, %fd49, %p10;
	ld.global.f64 	%fd52, [%rd34];
	setp.gt.f64 	%p11, %fd52, %fd51;
	selp.f64 	%fd53, %fd52, %fd51, %p11;
	ld.global.f64 	%fd54, [%rd34+8];
	setp.gt.f64 	%p12, %fd54, %fd53;
	selp.f64 	%fd55, %fd54, %fd53, %p12;
	ld.global.f64 	%fd56, [%rd34+16];
	setp.gt.f64 	%p13, %fd56, %fd55;
	selp.f64 	%fd57, %fd56, %fd55, %p13;
	ld.global.f64 	%fd58, [%rd34+24];
	setp.gt.f64 	%p14, %fd58, %fd57;
	selp.f64 	%fd59, %fd58, %fd57, %p14;
	ld.global.f64 	%fd60, [%rd34+32];
	setp.gt.f64 	%p15, %fd60, %fd59;
	selp.f64 	%fd61, %fd60, %fd59, %p15;
	ld.global.f64 	%fd62, [%rd34+40];
	setp.gt.f64 	%p16, %fd62, %fd61;
	selp.f64 	%fd63, %fd62, %fd61, %p16;
	ld.global.f64 	%fd64, [%rd34+48];
	setp.gt.f64 	%p17, %fd64, %fd63;
	selp.f64 	%fd65, %fd64, %fd63, %p17;
	ld.global.f64 	%fd66, [%rd34+56];
	setp.gt.f64 	%p18, %fd66, %fd65;
	selp.f64 	%fd67, %fd66, %fd65, %p18;
	ld.global.f64 	%fd68, [%rd34+64];
	setp.gt.f64 	%p19, %fd68, %fd67;
	selp.f64 	%fd223, %fd68, %fd67, %p19;
	add.s32 	%r101, %r101, 16;
	add.s32 	%r100, %r100, 16;
	add.s64 	%rd34, %rd34, 128;
	setp.eq.s32 	%p20, %r101, 0;
	@%p20 bra 	$L__BB0_5;
	bra.uni 	$L__BB0_4;
$L__BB0_5:
	add.s32 	%r97, %r100, 1;
$L__BB0_6:
	setp.eq.s32 	%p21, %r2, 0;
	@%p21 bra 	$L__BB0_15;
	and.b32  	%r6, %r1, 7;
	setp.lt.u32 	%p22, %r2, 8;
	@%p22 bra 	$L__BB0_9;
	mul.wide.u32 	%rd21, %r97, 8;
	add.s64 	%rd22, %rd1, %rd21;
	ld.global.f64 	%fd70, [%rd22];
	setp.gt.f64 	%p23, %fd70, %fd223;
	selp.f64 	%fd71, %fd70, %fd223, %p23;
	ld.global.f64 	%fd72, [%rd22+8];
	setp.gt.f64 	%p24, %fd72, %fd71;
	selp.f64 	%fd73, %fd72, %fd71, %p24;
	ld.global.f64 	%fd74, [%rd22+16];
	setp.gt.f64 	%p25, %fd74, %fd73;
	selp.f64 	%fd75, %fd74, %fd73, %p25;
	ld.global.f64 	%fd76, [%rd22+24];
	setp.gt.f64 	%p26, %fd76, %fd75;
	selp.f64 	%fd77, %fd76, %fd75, %p26;
	ld.global.f64 	%fd78, [%rd22+32];
	setp.gt.f64 	%p27, %fd78, %fd77;
	selp.f64 	%fd79, %fd78, %fd77, %p27;
	ld.global.f64 	%fd80, [%rd22+40];
	setp.gt.f64 	%p28, %fd80, %fd79;
	selp.f64 	%fd81, %fd80, %fd79, %p28;
	ld.global.f64 	%fd82, [%rd22+48];
	setp.gt.f64 	%p29, %fd82, %fd81;
	selp.f64 	%fd83, %fd82, %fd81, %p29;
	ld.global.f64 	%fd84, [%rd22+56];
	setp.gt.f64 	%p30, %fd84, %fd83;
	selp.f64 	%fd223, %fd84, %fd83, %p30;
	add.s32 	%r97, %r97, 8;
$L__BB0_9:
	setp.eq.s32 	%p31, %r6, 0;
	@%p31 bra 	$L__BB0_15;
	and.b32  	%r9, %r1, 3;
	setp.lt.u32 	%p32, %r6, 4;
	@%p32 bra 	$L__BB0_12;
	mul.wide.u32 	%rd23, %r97, 8;
	add.s64 	%rd24, %rd1, %rd23;
	ld.global.f64 	%fd86, [%rd24];
	setp.gt.f64 	%p33, %fd86, %fd223;
	selp.f64 	%fd87, %fd86, %fd223, %p33;
	ld.global.f64 	%fd88, [%rd24+8];
	setp.gt.f64 	%p34, %fd88, %fd87;
	selp.f64 	%fd89, %fd88, %fd87, %p34;
	ld.global.f64 	%fd90, [%rd24+16];
	setp.gt.f64 	%p35, %fd90, %fd89;
	selp.f64 	%fd91, %fd90, %fd89, %p35;
	ld.global.f64 	%fd92, [%rd24+24];
	setp.gt.f64 	%p36, %fd92, %fd91;
	selp.f64 	%fd223, %fd92, %fd91, %p36;
	add.s32 	%r97, %r97, 4;
$L__BB0_12:
	setp.eq.s32 	%p37, %r9, 0;
	@%p37 bra 	$L__BB0_15;
	mul.wide.u32 	%rd25, %r97, 8;
	add.s64 	%rd33, %rd1, %rd25;
	neg.s32 	%r99, %r9;
$L__BB0_14:
	.pragma "nounroll";
	ld.global.f64 	%fd93, [%rd33];
	setp.gt.f64 	%p38, %fd93, %fd223;
	selp.f64 	%fd223, %fd93, %fd223, %p38;
	add.s64 	%rd33, %rd33, 8;
	add.s32 	%r99, %r99, 1;
	setp.ne.s32 	%p39, %r99, 0;
	@%p39 bra 	$L__BB0_14;
$L__BB0_15:
	setp.lt.s32 	%p40, %r46, 1;
	mov.f64 	%fd228, 0d0000000000000000;
	@%p40 bra 	$L__BB0_31;
	setp.eq.s32 	%p41, %r46, 1;
	mov.f64 	%fd228, 0d0000000000000000;
	mov.b64 	%rd35, 0;
	@%p41 bra 	$L__BB0_26;
	and.b32  	%r56, %r46, 2147483646;
	neg.s32 	%r102, %r56;
	add.s64 	%rd36, %rd1, 8;
	mov.f64 	%fd228, 0d0000000000000000;
$L__BB0_18:
	ld.global.f64 	%fd98, [%rd36+-8];
	sub.f64 	%fd25, %fd98, %fd223;
	fma.rn.f64 	%fd99, %fd25, 0d3FF71547652B82FE, 0d4338000000000000;
	{
	.reg .b32 %temp; 
	mov.b64 	{%r27, %temp}, %fd99;
	}
	mov.f64 	%fd100, 0dC338000000000000;
	add.rn.f64 	%fd101, %fd99, %fd100;
	fma.rn.f64 	%fd102, %fd101, 0dBFE62E42FEFA39EF, %fd25;
	fma.rn.f64 	%fd103, %fd101, 0dBC7ABC9E3B39803F, %fd102;
	fma.rn.f64 	%fd104, %fd103, 0d3E5ADE1569CE2BDF, 0d3E928AF3FCA213EA;
	fma.rn.f64 	%fd105, %fd104, %fd103, 0d3EC71DEE62401315;
	fma.rn.f64 	%fd106, %fd105, %fd103, 0d3EFA01997C89EB71;
	fma.rn.f64 	%fd107, %fd106, %fd103, 0d3F2A01A014761F65;
	fma.rn.f64 	%fd108, %fd107, %fd103, 0d3F56C16C1852B7AF;
	fma.rn.f64 	%fd109, %fd108, %fd103, 0d3F81111111122322;
	fma.rn.f64 	%fd110, %fd109, %fd103, 0d3FA55555555502A1;
	fma.rn.f64 	%fd111, %fd110, %fd103, 0d3FC5555555555511;
	fma.rn.f64 	%fd112, %fd111, %fd103, 0d3FE000000000000B;
	fma.rn.f64 	%fd113, %fd112, %fd103, 0d3FF0000000000000;
	fma.rn.f64 	%fd114, %fd113, %fd103, 0d3FF0000000000000;
	{
	.reg .b32 %temp; 
	mov.b64 	{%r28, %temp}, %fd114;
	}
	{
	.reg .b32 %temp; 
	mov.b64 	{%temp, %r29}, %fd114;
	}
	shl.b32 	%r57, %r27, 20;
	add.s32 	%r58, %r57, %r29;
	mov.b64 	%fd230, {%r28, %r58};
	{
	.reg .b32 %temp; 
	mov.b64 	{%temp, %r59}, %fd25;
	}
	mov.b32 	%f4, %r59;
	abs.f32 	%f2, %f4;
	setp.lt.f32 	%p42, %f2, 0f4086232B;
	@%p42 bra 	$L__BB0_21;
	setp.lt.f64 	%p43, %fd25, 0d0000000000000000;
	add.f64 	%fd115, %fd25, 0d7FF0000000000000;
	selp.f64 	%fd230, 0d0000000000000000, %fd115, %p43;
	setp.geu.f32 	%p44, %f2, 0f40874800;
	@%p44 bra 	$L__BB0_21;
	shr.u32 	%r60, %r27, 31;
	add.s32 	%r61, %r27, %r60;
	shr.s32 	%r62, %r61, 1;
	shl.b32 	%r63, %r62, 20;
	add.s32 	%r64, %r29, %r63;
	mov.b64 	%fd116, {%r28, %r64};
	sub.s32 	%r65, %r27, %r62;
	shl.b32 	%r66, %r65, 20;
	add.s32 	%r67, %r66, 1072693248;
	mov.b32 	%r68, 0;
	mov.b64 	%fd117, {%r68, %r67};
	mul.f64 	%fd230, %fd117, %fd116;
$L__BB0_21:
	st.global.f64 	[%rd36+-8], %fd230;
	add.f64 	%fd30, %fd228, %fd230;
	ld.global.f64 	%fd118, [%rd36];
	sub.f64 	%fd31, %fd118, %fd223;
	fma.rn.f64 	%fd119, %fd31, 0d3FF71547652B82FE, 0d4338000000000000;
	{
	.reg .b32 %temp; 
	mov.b64 	{%r30, %temp}, %fd119;
	}
	mov.f64 	%fd120, 0dC338000000000000;
	add.rn.f64 	%fd121, %fd119, %fd120;
	fma.rn.f64 	%fd122, %fd121, 0dBFE62E42FEFA39EF, %fd31;
	fma.rn.f64 	%fd123, %fd121, 0dBC7ABC9E3B39803F, %fd122;
	fma.rn.f64 	%fd124, %fd123, 0d3E5ADE1569CE2BDF, 0d3E928AF3FCA213EA;
	fma.rn.f64 	%fd125, %fd124, %fd123, 0d3EC71DEE62401315;
	fma.rn.f64 	%fd126, %fd125, %fd123, 0d3EFA01997C89EB71;
	fma.rn.f64 	%fd127, %fd126, %fd123, 0d3F2A01A014761F65;
	fma.rn.f64 	%fd128, %fd127, %fd123, 0d3F56C16C1852B7AF;
	fma.rn.f64 	%fd129, %fd128, %fd123, 0d3F81111111122322;
	fma.rn.f64 	%fd130, %fd129, %fd123, 0d3FA55555555502A1;
	fma.rn.f64 	%fd131, %fd130, %fd123, 0d3FC5555555555511;
	fma.rn.f64 	%fd132, %fd131, %fd123, 0d3FE000000000000B;
	fma.rn.f64 	%fd133, %fd132, %fd123, 0d3FF0000000000000;
	fma.rn.f64 	%fd134, %fd133, %fd123, 0d3FF0000000000000;
	{
	.reg .b32 %temp; 
	mov.b64 	{%r31, %temp}, %fd134;
	}
	{
	.reg .b32 %temp; 
	mov.b64 	{%temp, %r32}, %fd134;
	}
	shl.b32 	%r69, %r30, 20;
	add.s32 	%r70, %r69, %r32;
	mov.b64 	%fd231, {%r31, %r70};
	{
	.reg .b32 %temp; 
	mov.b64 	{%temp, %r71}, %fd31;
	}
	mov.b32 	%f5, %r71;
	abs.f32 	%f3, %f5;
	setp.lt.f32 	%p45, %f3, 0f4086232B;
	@%p45 bra 	$L__BB0_24;
	setp.lt.f64 	%p46, %fd31, 0d0000000000000000;
	add.f64 	%fd135, %fd31, 0d7FF0000000000000;
	selp.f64 	%fd231, 0d0000000000000000, %fd135, %p46;
	setp.geu.f32 	%p47, %f3, 0f40874800;
	@%p47 bra 	$L__BB0_24;
	shr.u32 	%r72, %r30, 31;
	add.s32 	%r73, %r30, %r72;
	shr.s32 	%r74, %r73, 1;
	shl.b32 	%r75, %r74, 20;
	add.s32 	%r76, %r32, %r75;
	mov.b64 	%fd136, {%r31, %r76};
	sub.s32 	%r77, %r30, %r74;
	shl.b32 	%r78, %r77, 20;
	add.s32 	%r79, %r78, 1072693248;
	mov.b32 	%r80, 0;
	mov.b64 	%fd137, {%r80, %r79};
	mul.f64 	%fd231, %fd137, %fd136;
$L__BB0_24:
	st.global.f64 	[%rd36], %fd231;
	add.f64 	%fd228, %fd30, %fd231;
	add.s32 	%r102, %r102, 2;
	add.s64 	%rd36, %rd36, 16;
	setp.eq.s32 	%p48, %r102, 0;
	@%p48 bra 	$L__BB0_25;
	bra.uni 	$L__BB0_18;
$L__BB0_25:
	cvt.u64.u32 	%rd35, %r56;
$L__BB0_26:
	and.b32  	%r82, %r46, 1;
	setp.eq.b32 	%p49, %r82, 1;
	not.pred 	%p50, %p49;
	@%p50 bra 	$L__BB0_31;
	shl.b64 	%rd27, %rd35, 3;
	add.s64 	%rd11, %rd1, %rd27;
	ld.global.f64 	%fd138, [%rd11];
	sub.f64 	%fd17, %fd138, %fd223;
	fma.rn.f64 	%fd139, %fd17, 0d3FF71547652B82FE, 0d4338000000000000;
	{
	.reg .b32 %temp; 
	mov.b64 	{%r20, %temp}, %fd139;
	}
	mov.f64 	%fd140, 0dC338000000000000;
	add.rn.f64 	%fd141, %fd139, %fd140;
	fma.rn.f64 	%fd142, %fd141, 0dBFE62E42FEFA39EF, %fd17;
	fma.rn.f64 	%fd143, %fd141, 0dBC7ABC9E3B39803F, %fd142;
	fma.rn.f64 	%fd144, %fd143, 0d3E5ADE1569CE2BDF, 0d3E928AF3FCA213EA;
	fma.rn.f64 	%fd145, %fd144, %fd143, 0d3EC71DEE62401315;
	fma.rn.f64 	%fd146, %fd145, %fd143, 0d3EFA01997C89EB71;
	fma.rn.f64 	%fd147, %fd146, %fd143, 0d3F2A01A014761F65;
	fma.rn.f64 	%fd148, %fd147, %fd143, 0d3F56C16C1852B7AF;
	fma.rn.f64 	%fd149, %fd148, %fd143, 0d3F81111111122322;
	fma.rn.f64 	%fd150, %fd149, %fd143, 0d3FA55555555502A1;
	fma.rn.f64 	%fd151, %fd150, %fd143, 0d3FC5555555555511;
	fma.rn.f64 	%fd152, %fd151, %fd143, 0d3FE000000000000B;
	fma.rn.f64 	%fd153, %fd152, %fd143, 0d3FF0000000000000;
	fma.rn.f64 	%fd154, %fd153, %fd143, 0d3FF0000000000000;
	{
	.reg .b32 %temp; 
	mov.b64 	{%r21, %temp}, %fd154;
	}
	{
	.reg .b32 %temp; 
	mov.b64 	{%temp, %r22}, %fd154;
	}
	shl.b32 	%r83, %r20, 20;
	add.s32 	%r84, %r83, %r22;
	mov.b64 	%fd227, {%r21, %r84};
	{
	.reg .b32 %temp; 
	mov.b64 	{%temp, %r85}, %fd17;
	}
	mov.b32 	%f6, %r85;
	abs.f32 	%f1, %f6;
	setp.lt.f32 	%p51, %f1, 0f4086232B;
	@%p51 bra 	$L__BB0_30;
	setp.lt.f64 	%p52, %fd17, 0d0000000000000000;
	add.f64 	%fd155, %fd17, 0d7FF0000000000000;
	selp.f64 	%fd227, 0d0000000000000000, %fd155, %p52;
	setp.geu.f32 	%p53, %f1, 0f40874800;
	@%p53 bra 	$L__BB0_30;
	shr.u32 	%r86, %r20, 31;
	add.s32 	%r87, %r20, %r86;
	shr.s32 	%r88, %r87, 1;
	shl.b32 	%r89, %r88, 20;
	add.s32 	%r90, %r22, %r89;
	mov.b64 	%fd156, {%r21, %r90};
	sub.s32 	%r91, %r20, %r88;
	shl.b32 	%r92, %r91, 20;
	add.s32 	%r93, %r92, 1072693248;
	mov.b32 	%r94, 0;
	mov.b64 	%fd157, {%r94, %r93};
	mul.f64 	%fd227, %fd157, %fd156;
$L__BB0_30:
	st.global.f64 	[%rd11], %fd227;
	add.f64 	%fd228, %fd228, %fd227;
$L__BB0_31:
	setp.lt.s32 	%p54, %r46, 1;
	@%p54 bra 	$L__BB0_44;
	and.b32  	%r23, %r46, 15;
	setp.lt.u32 	%p55, %r46, 16;
	mov.b32 	%r104, 0;
	@%p55 bra 	$L__BB0_35;
	and.b32  	%r104, %r46, 2147483632;
	neg.s32 	%r103, %r104;
	add.s64 	%rd37, %rd1, 64;
$L__BB0_34:
	.pragma "nounroll";
	ld.global.f64 	%fd158, [%rd37+-64];
	div.rn.f64 	%fd159, %fd158, %fd228;
	st.global.f64 	[%rd37+-64], %fd159;
	ld.global.f64 	%fd160, [%rd37+-56];
	div.rn.f64 	%fd161, %fd160, %fd228;
	st.global.f64 	[%rd37+-56], %fd161;
	ld.global.f64 	%fd162, [%rd37+-48];
	div.rn.f64 	%fd163, %fd162, %fd228;
	st.global.f64 	[%rd37+-48], %fd163;
	ld.global.f64 	%fd164, [%rd37+-40];
	div.rn.f64 	%fd165, %fd164, %fd228;
	st.global.f64 	[%rd37+-40], %fd165;
	ld.global.f64 	%fd166, [%rd37+-32];
	div.rn.f64 	%fd167, %fd166, %fd228;
	st.global.f64 	[%rd37+-32], %fd167;
	ld.global.f64 	%fd168, [%rd37+-24];
	div.rn.f64 	%fd169, %fd168, %fd228;
	st.global.f64 	[%rd37+-24], %fd169;
	ld.global.f64 	%fd170, [%rd37+-16];
	div.rn.f64 	%fd171, %fd170, %fd228;
	st.global.f64 	[%rd37+-16], %fd171;
	ld.global.f64 	%fd172, [%rd37+-8];
	div.rn.f64 	%fd173, %fd172, %fd228;
	st.global.f64 	[%rd37+-8], %fd173;
	ld.global.f64 	%fd174, [%rd37];
	div.rn.f64 	%fd175, %fd174, %fd228;
	st.global.f64 	[%rd37], %fd175;
	ld.global.f64 	%fd176, [%rd37+8];
	div.rn.f64 	%fd177, %fd176, %fd228;
	st.global.f64 	[%rd37+8], %fd177;
	ld.global.f64 	%fd178, [%rd37+16];
	div.rn.f64 	%fd179, %fd178, %fd228;
	st.global.f64 	[%rd37+16], %fd179;
	ld.global.f64 	%fd180, [%rd37+24];
	div.rn.f64 	%fd181, %fd180, %fd228;
	st.global.f64 	[%rd37+24], %fd181;
	ld.global.f64 	%fd182, [%rd37+32];
	div.rn.f64 	%fd183, %fd182, %fd228;
	st.global.f64 	[%rd37+32], %fd183;
	ld.global.f64 	%fd184, [%rd37+40];
	div.rn.f64 	%fd185, %fd184, %fd228;
	st.global.f64 	[%rd37+40], %fd185;
	ld.global.f64 	%fd186, [%rd37+48];
	div.rn.f64 	%fd187, %fd186, %fd228;
	st.global.f64 	[%rd37+48], %fd187;
	ld.global.f64 	%fd188, [%rd37+56];
	div.rn.f64 	%fd189, %fd188, %fd228;
	st.global.f64 	[%rd37+56], %fd189;
	add.s32 	%r103, %r103, 16;
	add.s64 	%rd37, %rd37, 128;
	setp.ne.s32 	%p56, %r103, 0;
	@%p56 bra 	$L__BB0_34;
$L__BB0_35:
	setp.eq.s32 	%p57, %r23, 0;
	@%p57 bra 	$L__BB0_44;
	and.b32  	%r37, %r46, 7;
	setp.lt.u32 	%p58, %r23, 8;
	@%p58 bra 	$L__BB0_38;
	mul.wide.u32 	%rd28, %r104, 8;
	add.s64 	%rd29, %rd1, %rd28;
	ld.global.f64 	%fd190, [%rd29];
	div.rn.f64 	%fd191, %fd190, %fd228;
	st.global.f64 	[%rd29], %fd191;
	ld.global.f64 	%fd192, [%rd29+8];
	div.rn.f64 	%fd193, %fd192, %fd228;
	st.global.f64 	[%rd29+8], %fd193;
	ld.global.f64 	%fd194, [%rd29+16];
	div.rn.f64 	%fd195, %fd194, %fd228;
	st.global.f64 	[%rd29+16], %fd195;
	ld.global.f64 	%fd196, [%rd29+24];
	div.rn.f64 	%fd197, %fd196, %fd228;
	st.global.f64 	[%rd29+24], %fd197;
	ld.global.f64 	%fd198, [%rd29+32];
	div.rn.f64 	%fd199, %fd198, %fd228;
	st.global.f64 	[%rd29+32], %fd199;
	ld.global.f64 	%fd200, [%rd29+40];
	div.rn.f64 	%fd201, %fd200, %fd228;
	st.global.f64 	[%rd29+40], %fd201;
	ld.global.f64 	%fd202, [%rd29+48];
	div.rn.f64 	%fd203, %fd202, %fd228;
	st.global.f64 	[%rd29+48], %fd203;
	ld.global.f64 	%fd204, [%rd29+56];
	div.rn.f64 	%fd205, %fd204, %fd228;
	st.global.f64 	[%rd29+56], %fd205;
	add.s32 	%r104, %r104, 8;
$L__BB0_38:
	setp.eq.s32 	%p59, %r37, 0;
	@%p59 bra 	$L__BB0_44;
	and.b32  	%r40, %r46, 3;
	setp.lt.u32 	%p60, %r37, 4;
	@%p60 bra 	$L__BB0_41;
	mul.wide.u32 	%rd30, %r104, 8;
	add.s64 	%rd31, %rd1, %rd30;
	ld.global.f64 	%fd206, [%rd31];
	div.rn.f64 	%fd207, %fd206, %fd228;
	st.global.f64 	[%rd31], %fd207;
	ld.global.f64 	%fd208, [%rd31+8];
	div.rn.f64 	%fd209, %fd208, %fd228;
	st.global.f64 	[%rd31+8], %fd209;
	ld.global.f64 	%fd210, [%rd31+16];
	div.rn.f64 	%fd211, %fd210, %fd228;
	st.global.f64 	[%rd31+16], %fd211;
	ld.global.f64 	%fd212, [%rd31+24];
	div.rn.f64 	%fd213, %fd212, %fd228;
	st.global.f64 	[%rd31+24], %fd213;
	add.s32 	%r104, %r104, 4;
$L__BB0_41:
	setp.eq.s32 	%p61, %r40, 0;
	@%p61 bra 	$L__BB0_44;
	mul.wide.u32 	%rd32, %r104, 8;
	add.s64 	%rd38, %rd1, %rd32;
	neg.s32 	%r107, %r40;
$L__BB0_43:
	.pragma "nounroll";
	ld.global.f64 	%fd214, [%rd38];
	div.rn.f64 	%fd215, %fd214, %fd228;
	st.global.f64 	[%rd38], %fd215;
	add.s64 	%rd38, %rd38, 8;
	add.s32 	%r107, %r107, 1;
	setp.ne.s32 	%p62, %r107, 0;
	@%p62 bra 	$L__BB0_43;
$L__BB0_44:
	ret;

}
	// .globl	_Z18cross_entropy_lossPdS_S_i
.visible .entry _Z18cross_entropy_lossPdS_S_i(
	.param .u64 .ptr .align 1 _Z18cross_entropy_lossPdS_S_i_param_0,
	.param .u64 .ptr .align 1 _Z18cross_entropy_lossPdS_S_i_param_1,
	.param .u64 .ptr .align 1 _Z18cross_entropy_lossPdS_S_i_param_2,
	.param .u32 _Z18cross_entropy_lossPdS_S_i_param_3
)
{
	.reg .pred 	%p<2>;
	.reg .b32 	%r<6>;
	.reg .b64 	%rd<11>;
	.reg .b64 	%fd<4>;

	ld.param.u64 	%rd1, [_Z18cross_entropy_lossPdS_S_i_param_0];
	ld.param.u64 	%rd2, [_Z18cross_entropy_lossPdS_S_i_param_1];
	ld.param.u64 	%rd3, [_Z18cross_entropy_lossPdS_S_i_param_2];
	ld.param.u32 	%r2, [_Z18cross_entropy_lossPdS_S_i_param_3];
	mov.u32 	%r3, %tid.x;
	mov.u32 	%r4, %ctaid.x;
	mov.u32 	%r5, %ntid.x;
	mad.lo.s32 	%r1, %r4, %r5, %r3;
	setp.ge.s32 	%p1, %r1, %r2;
	@%p1 bra 	$L__BB1_2;
	cvta.to.global.u64 	%rd4, %rd1;
	cvta.to.global.u64 	%rd5, %rd2;
	cvta.to.global.u64 	%rd6, %rd3;
	mul.wide.s32 	%rd7, %r1, 8;
	add.s64 	%rd8, %rd4, %rd7;
	ld.global.f64 	%fd1, [%rd8];
	add.s64 	%rd9, %rd5, %rd7;
	ld.global.f64 	%fd2, [%rd9];
	sub.f64 	%fd3, %fd1, %fd2;
	add.s64 	%rd10, %rd6, %rd7;
	st.global.f64 	[%rd10], %fd3;
$L__BB1_2:
	ret;

}


// ===== COMPILED SASS (sm_100) =====

	.target	sm_100

	.elftype	@"ET_EXEC"


//--------------------- .note.nv.tkinfo           --------------------------
	.section	.note.nv.tkinfo,"",@"SHT_NOTE"
	.sectionflags	@"SHF_NOTE_NV_TKINFO"
	.tkinfo
        /*0018*/ 	.word	0x00000002
        /*0030*/ 	.string	""
        /*0030*/ 	.string	"ptxas"
        /*0030*/ 	.string	"Cuda compilation tools, release 13.0, V13.0.88"
        /*0030*/ 	.string	"Build cuda_13.0.r13.0/compiler.36424714_0"
        /*0030*/ 	.string	"-arch sm_100 -m 64 "



//--------------------- .note.nv.cuinfo           --------------------------
	.section	.note.nv.cuinfo,"",@"SHT_NOTE"
	.sectionflags	@"SHF_NOTE_NV_CUINFO"
        /*0018*/ 	.short	0x0002
        /*001a*/ 	.short	0x0064
        /*001c*/ 	.short	0x0082
	.zero		2


//--------------------- .nv.info                  --------------------------
	.section	.nv.info,"",@"SHT_CUDA_INFO"
	.align	4


	//----- nvinfo : EIATTR_REGCOUNT
	.align		4
        /*0000*/ 	.byte	0x04, 0x2f
        /*0002*/ 	.short	(.L_1 - .L_0)
	.align		4
.L_0:
        /*0004*/ 	.word	index@(_Z7softmaxPdi)
        /*0008*/ 	.word	0x0000001e


	//----- nvinfo : EIATTR_FRAME_SIZE
	.align		4
.L_1:
        /*000c*/ 	.byte	0x04, 0x11
        /*000e*/ 	.short	(.L_3 - .L_2)
	.align		4
.L_2:
        /*0010*/ 	.word	index@($__internal_0_$__cuda_sm20_div_rn_f64_full)
        /*0014*/ 	.word	0x00000000


	//----- nvinfo : EIATTR_FRAME_SIZE
	.align		4
.L_3:
        /*0018*/ 	.byte	0x04, 0x11
        /*001a*/ 	.short	(.L_5 - .L_4)
	.align		4
.L_4:
        /*001c*/ 	.word	index@(_Z7softmaxPdi)
        /*0020*/ 	.word	0x00000000


	//----- nvinfo : EIATTR_REGCOUNT
	.align		4
.L_5:
        /*0024*/ 	.byte	0x04, 0x2f
        /*0026*/ 	.short	(.L_7 - .L_6)
	.align		4
.L_6:
        /*0028*/ 	.word	index@(_Z18cross_entropy_lossPdS_S_i)
        /*002c*/ 	.word	0x0000000e


	//----- nvinfo : EIATTR_FRAME_SIZE
	.align		4
.L_7:
        /*0030*/ 	.byte	0x04, 0x11
        /*0032*/ 	.short	(.L_9 - .L_8)
	.align		4
.L_8:
        /*0034*/ 	.word	index@(_Z18cross_entropy_lossPdS_S_i)
        /*0038*/ 	.word	0x00000000


	//----- nvinfo : EIATTR_MIN_STACK_SIZE
	.align		4
.L_9:
        /*003c*/ 	.byte	0x04, 0x12
        /*003e*/ 	.short	(.L_11 - .L_10)
	.align		4
.L_10:
        /*0040*/ 	.word	index@(_Z18cross_entropy_lossPdS_S_i)
        /*0044*/ 	.word	0x00000000


	//----- nvinfo : EIATTR_MIN_STACK_SIZE
	.align		4
.L_11:
        /*0048*/ 	.byte	0x04, 0x12
        /*004a*/ 	.short	(.L_13 - .L_12)
	.align		4
.L_12:
        /*004c*/ 	.word	index@(_Z7softmaxPdi)
        /*0050*/ 	.word	0x00000000
.L_13:


//--------------------- .nv.compat                --------------------------
	.section	.nv.compat,"",@"SHT_CUDA_COMPAT_INFO"
	.align	4
        /*0000*/ 	.byte	0x02, 0x09, 0x00, 0x00, 0x02, 0x02, 0x01, 0x00, 0x02, 0x05, 0x05, 0x00, 0x03, 0x07, 0x01, 0x01
        /*0010*/ 	.byte	0x02, 0x03, 0x00, 0x00, 0x02, 0x06, 0x01, 0x00, 0x04, 0x0b, 0x08, 0x00, 0x01, 0x00, 0x00, 0x00
        /*0020*/ 	.byte	0x00, 0x00, 0x00, 0x00


//--------------------- .nv.info._Z18cross_entropy_lossPdS_S_i --------------------------
	.section	.nv.info._Z18cross_entropy_lossPdS_S_i,"",@"SHT_CUDA_INFO"
	.sectionflags	@""
	.align	4


	//----- nvinfo : EIATTR_CUDA_API_VERSION
	.align		4
        /*0000*/ 	.byte	0x04, 0x37
        /*0002*/ 	.short	(.L_15 - .L_14)
.L_14:
        /*0004*/ 	.word	0x00000082


	//----- nvinfo : EIATTR_KPARAM_INFO
	.align		4
.L_15:
        /*0008*/ 	.byte	0x04, 0x17
        /*000a*/ 	.short	(.L_17 - .L_16)
.L_16:
        /*000c*/ 	.word	0x00000000
        /*0010*/ 	.short	0x0003
        /*0012*/ 	.short	0x0018
        /*0014*/ 	.byte	0x00, 0xf0, 0x11, 0x00


	//----- nvinfo : EIATTR_KPARAM_INFO
	.align		4
.L_17:
        /*0018*/ 	.byte	0x04, 0x17
        /*001a*/ 	.short	(.L_19 - .L_18)
.L_18:
        /*001c*/ 	.word	0x00000000
        /*0020*/ 	.short	0x0002
        /*0022*/ 	.short	0x0010
        /*0024*/ 	.byte	0x00, 0xf5, 0x21, 0x00


	//----- nvinfo : EIATTR_KPARAM_INFO
	.align		4
.L_19:
        /*0028*/ 	.byte	0x04, 0x17
        /*002a*/ 	.short	(.L_21 - .L_20)
.L_20:
        /*002c*/ 	.word	0x00000000
        /*0030*/ 	.short	0x0001
        /*0032*/ 	.short	0x0008
        /*0034*/ 	.byte	0x00, 0xf5, 0x21, 0x00


	//----- nvinfo : EIATTR_KPARAM_INFO
	.align		4
.L_21:
        /*0038*/ 	.byte	0x04, 0x17
        /*003a*/ 	.short	(.L_23 - .L_22)
.L_22:
        /*003c*/ 	.word	0x00000000
        /*0040*/ 	.short	0x0000
        /*0042*/ 	.short	0x0000
        /*0044*/ 	.byte	0x00, 0xf5, 0x21, 0x00


	//----- nvinfo : EIATTR_SPARSE_MMA_MASK
	.align		4
.L_23:
        /*0048*/ 	.byte	0x03, 0x50
        /*004a*/ 	.short	0x0000


	//----- nvinfo : EIATTR_MAXREG_COUNT
	.align		4
        /*004c*/ 	.byte	0x03, 0x1b
        /*004e*/ 	.short	0x00ff


	//----- nvinfo : EIATTR_MERCURY_ISA_VERSION
	.align		4
        /*0050*/ 	.byte	0x03, 0x5f
        /*0052*/ 	.short	0x0101


	//----- nvinfo : EIATTR_VRC_CTA_INIT_COUNT
	.align		4
        /*0054*/ 	.byte	0x02, 0x4a
	.zero		1
	.zero		1


	//----- nvinfo : EIATTR_EXIT_INSTR_OFFSETS
	.align		4
        /*0058*/ 	.byte	0x04, 0x1c
        /*005a*/ 	.short	(.L_25 - .L_24)


	//   ....[0]....
.L_24:
        /*005c*/ 	.word	0x00000070


	//   ....[1]....
        /*0060*/ 	.word	0x00000130


	//----- nvinfo : EIATTR_CBANK_PARAM_SIZE
	.align		4
.L_25:
        /*0064*/ 	.byte	0x03, 0x19
        /*0066*/ 	.short	0x001c


	//----- nvinfo : EIATTR_PARAM_CBANK
	.align		4
        /*0068*/ 	.byte	0x04, 0x0a
        /*006a*/ 	.short	(.L_27 - .L_26)
	.align		4
.L_26:
        /*006c*/ 	.word	index@(.nv.constant0._Z18cross_entropy_lossPdS_S_i)
        /*0070*/ 	.short	0x0380
        /*0072*/ 	.short	0x001c


	//----- nvinfo : EIATTR_SW_WAR
	.align		4
.L_27:
        /*0074*/ 	.byte	0x04, 0x36
        /*0076*/ 	.short	(.L_29 - .L_28)
.L_28:
        /*0078*/ 	.word	0x00000008
.L_29:


//--------------------- .nv.info._Z7softmaxPdi    --------------------------
	.section	.nv.info._Z7softmaxPdi,"",@"SHT_CUDA_INFO"
	.sectionflags	@""
	.align	4


	//----- nvinfo : EIATTR_CUDA_API_VERSION
	.align		4
        /*0000*/ 	.byte	0x04, 0x37
        /*0002*/ 	.short	(.L_31 - .L_30)
.L_30:
        /*0004*/ 	.word	0x00000082


	//----- nvinfo : EIATTR_KPARAM_INFO
	.align		4
.L_31:
        /*0008*/ 	.byte	0x04, 0x17
        /*000a*/ 	.short	(.L_33 - .L_32)
.L_32:
        /*000c*/ 	.word	0x00000000
        /*0010*/ 	.short	0x0001
        /*0012*/ 	.short	0x0008
        /*0014*/ 	.byte	0x00, 0xf0, 0x11, 0x00


	//----- nvinfo : EIATTR_KPARAM_INFO
	.align		4
.L_33:
        /*0018*/ 	.byte	0x04, 0x17
        /*001a*/ 	.short	(.L_35 - .L_34)
.L_34:
        /*001c*/ 	.word	0x00000000
        /*0020*/ 	.short	0x0000
        /*0022*/ 	.short	0x0000
        /*0024*/ 	.byte	0x00, 0xf5, 0x21, 0x00


	//----- nvinfo : EIATTR_SPARSE_MMA_MASK
	.align		4
.L_35:
        /*0028*/ 	.byte	0x03, 0x50
        /*002a*/ 	.short	0x0000


	//----- nvinfo : EIATTR_MAXREG_COUNT
	.align		4
        /*002c*/ 	.byte	0x03, 0x1b
        /*002e*/ 	.short	0x00ff


	//----- nvinfo : EIATTR_MERCURY_ISA_VERSION
	.align		4
        /*0030*/ 	.byte	0x03, 0x5f
        /*0032*/ 	.short	0x0101


	//----- nvinfo : EIATTR_VRC_CTA_INIT_COUNT
	.align		4
        /*0034*/ 	.byte	0x02, 0x4a
	.zero		1
	.zero		1


	//----- nvinfo : EIATTR_EXIT_INSTR_OFFSETS
	.align		4
        /*0038*/ 	.byte	0x04, 0x1c
        /*003a*/ 	.short	(.L_37 - .L_36)


	//   ....[0]....
.L_36:
        /*003c*/ 	.word	0x00000070


	//   ....[1]....
        /*0040*/ 	.word	0x00001740


	//   ....[2]....
        /*0044*/ 	.word	0x00002d80


	//   ....[3]....
        /*0048*/ 	.word	0x00003890


	//   ....[4]....
        /*004c*/ 	.word	0x00003e60


	//   ....[5]....
        /*0050*/ 	.word	0x00004070


	//----- nvinfo : EIATTR_CRS_STACK_SIZE
	.align		4
.L_37:
        /*0054*/ 	.byte	0x04, 0x1e
        /*0056*/ 	.short	(.L_39 - .L_38)
.L_38:
        /*0058*/ 	.word	0x00000000


	//----- nvinfo : EIATTR_CBANK_PARAM_SIZE
	.align		4
.L_39:
        /*005c*/ 	.byte	0x03, 0x19
        /*005e*/ 	.short	0x000c


	//----- nvinfo : EIATTR_PARAM_CBANK
	.align		4
        /*0060*/ 	.byte	0x04, 0x0a
        /*0062*/ 	.short	(.L_41 - .L_40)
	.align		4
.L_40:
        /*0064*/ 	.word	index@(.nv.constant0._Z7softmaxPdi)
        /*0068*/ 	.short	0x0380
        /*006a*/ 	.short	0x000c


	//----- nvinfo : EIATTR_SW_WAR
	.align		4
.L_41:
        /*006c*/ 	.byte	0x04, 0x36
        /*006e*/ 	.short	(.L_43 - .L_42)
.L_42:
        /*0070*/ 	.word	0x00000008
.L_43:


//--------------------- .nv.callgraph             --------------------------
	.section	.nv.callgraph,"",@"SHT_CUDA_CALLGRAPH"
	.align	4
	.sectionentsize	8
	.align		4
        /*0000*/ 	.word	0x00000000
	.align		4
        /*0004*/ 	.word	0xffffffff
	.align		4
        /*0008*/ 	.word	0x00000000
	.align		4
        /*000c*/ 	.word	0xfffffffe
	.align		4
        /*0010*/ 	.word	0x00000000
	.align		4
        /*0014*/ 	.word	0xfffffffd
	.align		4
        /*0018*/ 	.word	0x00000000
	.align		4
        /*001c*/ 	.word	0xfffffffc


//--------------------- .text._Z18cross_entropy_lossPdS_S_i --------------------------
	.section	.text._Z18cross_entropy_lossPdS_S_i,"ax",@progbits
	.align	128
        .global         _Z18cross_entropy_lossPdS_S_i
        .type           _Z18cross_entropy_lossPdS_S_i,@function
        .size           _Z18cross_entropy_lossPdS_S_i,(.L_x_54 - _Z18cross_entropy_lossPdS_S_i)
        .other          _Z18cross_entropy_lossPdS_S_i,@"STO_CUDA_ENTRY STV_DEFAULT"
_Z18cross_entropy_lossPdS_S_i:
.text._Z18cross_entropy_lossPdS_S_i:
[----:B------:R-:W-:Y:S01]  /*0000*/  LDC R1, c[0x0][0x37c] ;  /* 0x0000df00ff017b82 */ /* 0x000fe20000000800 */
[----:B------:R-:W0:Y:S07]  /*0010*/  S2R R11, SR_TID.X ;  /* 0x00000000000b7919 */ /* 0x000e2e0000002100 */
[----:B------:R-:W0:Y:S01]  /*0020*/  S2UR UR4, SR_CTAID.X ;  /* 0x00000000000479c3 */ /* 0x000e220000002500 */
[----:B------:R-:W1:Y:S07]  /*0030*/  LDCU UR5, c[0x0][0x398] ;  /* 0x00007300ff0577ac */ /* 0x000e6e0008000800 */
[----:B------:R-:W0:Y:S02]  /*0040*/  LDC R0, c[0x0][0x360] ;  /* 0x0000d800ff007b82 */ /* 0x000e240000000800 */
[----:B0-----:R-:W-:-:S05]  /*0050*/  IMAD R11, R0, UR4, R11 ;  /* 0x00000004000b7c24 */ /* 0x001fca000f8e020b */
[----:B-1----:R-:W-:-:S13]  /*0060*/  ISETP.GE.AND P0, PT, R11, UR5, PT ;  /* 0x000000050b007c0c */ /* 0x002fda000bf06270 */
[----:B------:R-:W-:Y:S05]  /*0070*/  @P0 EXIT ;  /* 0x000000000000094d */ /* 0x000fea0003800000 */
[----:B------:R-:W0:Y:S01]  /*0080*/  LDC.64 R2, c[0x0][0x380] ;  /* 0x0000e000ff027b82 */ /* 0x000e220000000a00 */
[----:B------:R-:W1:Y:S07]  /*0090*/  LDCU.64 UR4, c[0x0][0x358] ;  /* 0x00006b00ff0477ac */ /* 0x000e6e0008000a00 */
[----:B------:R-:W2:Y:S08]  /*00a0*/  LDC.64 R4, c[0x0][0x388] ;  /* 0x0000e200ff047b82 */ /* 0x000eb00000000a00 */
[----:B------:R-:W3:Y:S01]  /*00b0*/  LDC.64 R8, c[0x0][0x390] ;  /* 0x0000e400ff087b82 */ /* 0x000ee20000000a00 */
[----:B0-----:R-:W-:-:S06]  /*00c0*/  IMAD.WIDE R2, R11, 0x8, R2 ;  /* 0x000000080b027825 */ /* 0x001fcc00078e0202 */
[----:B-1----:R-:W4:Y:S01]  /*00d0*/  LDG.E.64 R2, desc[UR4][R2.64] ;  /* 0x0000000402027981 */ /* 0x002f22000c1e1b00 */
[----:B--2---:R-:W-:-:S06]  /*00e0*/  IMAD.WIDE R4, R11, 0x8, R4 ;  /* 0x000000080b047825 */ /* 0x004fcc00078e0204 */
[----:B------:R-:W4:Y:S01]  /*00f0*/  LDG.E.64 R4, desc[UR4][R4.64] ;  /* 0x0000000404047981 */ /* 0x000f22000c1e1b00 */
[----:B---3--:R-:W-:Y:S01]  /*0100*/  IMAD.WIDE R8, R11, 0x8, R8 ;  /* 0x000000080b087825 */ /* 0x008fe200078e0208 */
[----:B----4-:R-:W-:-:S07]  /*0110*/  DADD R6, R2, -R4 ;  /* 0x0000000002067229 */ /* 0x010fce0000000804 */
[----:B------:R-:W-:Y:S01]  /*0120*/  STG.E.64 desc[UR4][R8.64], R6 ;  /* 0x0000000608007986 */ /* 0x000fe2000c101b04 */
[----:B------:R-:W-:Y:S05]  /*0130*/  EXIT ;  /* 0x000000000000794d */ /* 0x000fea0003800000 */
.L_x_0:
[----:B------:R-:W-:-:S00]  /*0140*/  BRA `(.L_x_0) ;  /* 0xfffffffc00fc7947 */ /* 0x000fc0000383ffff */
[----:B------:R-:W-:-:S00]  /*0150*/  NOP ;  /* 0x0000000000007918 */ /* 0x000fc00000000000 */
        /* <DEDUP_REMOVED lines=10> */
.L_x_54:


//--------------------- .text._Z7softmaxPdi       --------------------------
	.section	.text._Z7softmaxPdi,"ax",@progbits
	.align	128
        .global         _Z7softmaxPdi
        .type           _Z7softmaxPdi,@function
        .size           _Z7softmaxPdi,(.L_x_53 - _Z7softmaxPdi)
        .other          _Z7softmaxPdi,@"STO_CUDA_ENTRY STV_DEFAULT"
_Z7softmaxPdi:
.text._Z7softmaxPdi:
[----:B------:R-:W-:Y:S08]  /*0000*/  LDC R1, c[0x0][0x37c] ;  /* 0x0000df00ff017b82 */ /* 0x000ff00000000800 */
[----:B------:R-:W0:Y:S01]  /*0010*/  S2UR UR4, SR_CTAID.X ;  /* 0x00000000000479c3 */ /* 0x000e220000002500 */
[----:B------:R-:W1:Y:S01]  /*0020*/  S2R R0, SR_TID.X ;  /* 0x0000000000007919 */ /* 0x000e620000002100 */
[----:B------:R-:W2:Y:S01]  /*0030*/  LDCU UR5, c[0x0][0x360] ;  /* 0x00006c00ff0577ac */ /* 0x000ea20008000800 */
[----:B0-----:R-:W-:-:S04]  /*0040*/  UIADD3 UR4, UPT, UPT, URZ, -UR4, URZ ;  /* 0x80000004ff047290 */ /* 0x001fc8000fffe0ff */
[----:B--2---:R-:W-:-:S06]  /*0050*/  UIMAD UR5, UR4, UR5, URZ ;  /* 0x00000005040572a4 */ /* 0x004fcc000f8e02ff */
[----:B-1----:R-:W-:-:S13]  /*0060*/  ISETP.NE.AND P0, PT, R0, UR5, PT ;  /* 0x0000000500007c0c */ /* 0x002fda000bf05270 */
[----:B------:R-:W-:Y:S05]  /*0070*/  @P0 EXIT ;  /* 0x000000000000094d */ /* 0x000fea0003800000 */
[----:B------:R-:W0:Y:S01]  /*0080*/  LDC.64 R8, c[0x0][0x380] ;  /* 0x0000e000ff087b82 */ /* 0x000e220000000a00 */
[----:B------:R-:W0:Y:S01]  /*0090*/  LDCU.64 UR6, c[0x0][0x358] ;  /* 0x00006b00ff0677ac */ /* 0x000e220008000a00 */
[----:B------:R-:W1:Y:S01]  /*00a0*/  LDCU UR4, c[0x0][0x388] ;  /* 0x00007100ff0477ac */ /* 0x000e620008000800 */
[----:B0-----:R-:W5:Y:S01]  /*00b0*/  LDG.E.64 R8, desc[UR6][R8.64] ;  /* 0x0000000608087981 */ /* 0x001f62000c1e1b00 */
[----:B-1----:R-:W-:-:S05]  /*00c0*/  IMAD.U32 R0, RZ, RZ, UR4 ;  /* 0x00000004ff007e24 */ /* 0x002fca000f8e00ff */
[----:B------:R-:W-:-:S13]  /*00d0*/  ISETP.GE.AND P0, PT, R0, 0x2, PT ;  /* 0x000000020000780c */ /* 0x000fda0003f06270 */
[----:B------:R-:W-:Y:S05]  /*00e0*/  @!P0 BRA `(.L_x_1) ;  /* 0x0000000800948947 */ /* 0x000fea0003800000 */
[C---:B------:R-:W-:Y:S02]  /*00f0*/  VIADD R2, R0.reuse, 0xfffffffe ;  /* 0xfffffffe00027836 */ /* 0x040fe40000000000 */
[----:B------:R-:W-:-:S03]  /*0100*/  VIADD R3, R0, 0xffffffff ;  /* 0xffffffff00037836 */ /* 0x000fc60000000000 */
[----:B------:R-:W-:Y:S01]  /*0110*/  ISETP.GE.U32.AND P0, PT, R2, 0xf, PT ;  /* 0x0000000f0200780c */ /* 0x000fe20003f06070 */
[----:B------:R-:W-:Y:S01]  /*0120*/  IMAD.MOV.U32 R2, RZ, RZ, 0x1 ;  /* 0x00000001ff027424 */ /* 0x000fe200078e00ff */
[----:B------:R-:W-:-:S11]  /*0130*/  LOP3.LUT R4, R3, 0xf, RZ, 0xc0, !PT ;  /* 0x0000000f03047812 */ /* 0x000fd600078ec0ff */
[----:B------:R-:W-:Y:S05]  /*0140*/  @!P0 BRA `(.L_x_2) ;  /* 0x00000004003c8947 */ /* 0x000fea0003800000 */
[----:B------:R-:W0:Y:S01]  /*0150*/  LDCU.64 UR4, c[0x0][0x380] ;  /* 0x00007000ff0477ac */ /* 0x000e220008000a00 */
[----:B------:R-:W-:Y:S01]  /*0160*/  LOP3.LUT R5, R3, 0xfffffff0, RZ, 0xc0, !PT ;  /* 0xfffffff003057812 */ /* 0x000fe200078ec0ff */
[----:B------:R-:W-:-:S04]  /*0170*/  IMAD.MOV.U32 R2, RZ, RZ, RZ ;  /* 0x000000ffff027224 */ /* 0x000fc800078e00ff */
[----:B------:R-:W-:Y:S01]  /*0180*/  IMAD.MOV R5, RZ, RZ, -R5 ;  /* 0x000000ffff057224 */ /* 0x000fe200078e0a05 */
[----:B0-----:R-:W-:-:S04]  /*0190*/  UIADD3 UR4, UP0, UPT, UR4, 0x40, URZ ;  /* 0x0000004004047890 */ /* 0x001fc8000ff1e0ff */
[----:B------:R-:W-:Y:S02]  /*01a0*/  UIADD3.X UR5, UPT, UPT, URZ, UR5, URZ, UP0, !UPT ;  /* 0x00000005ff057290 */ /* 0x000fe400087fe4ff */
[----:B------:R-:W-:-:S04]  /*01b0*/  IMAD.U32 R6, RZ, RZ, UR4 ;  /* 0x00000004ff067e24 */ /* 0x000fc8000f8e00ff */
[----:B------:R-:W-:-:S07]  /*01c0*/  IMAD.U32 R7, RZ, RZ, UR5 ;  /* 0x00000005ff077e24 */ /* 0x000fce000f8e00ff */
.L_x_3:
[----:B------:R-:W2:Y:S04]  /*01d0*/  LDG.E.64 R10, desc[UR6][R6.64+-0x38] ;  /* 0xffffc806060a7981 */ /* 0x000ea8000c1e1b00 */
[----:B------:R-:W3:Y:S04]  /*01e0*/  LDG.E.64 R20, desc[UR6][R6.64+-0x30] ;  /* 0xffffd00606147981 */ /* 0x000ee8000c1e1b00 */
[----:B------:R-:W4:Y:S04]  /*01f0*/  LDG.E.64 R18, desc[UR6][R6.64+-0x28] ;  /* 0xffffd80606127981 */ /* 0x000f28000c1e1b00 */
[----:B------:R-:W4:Y:S04]  /*0200*/  LDG.E.64 R16, desc[UR6][R6.64+-0x20] ;  /* 0xffffe00606107981 */ /* 0x000f28000c1e1b00 */
[----:B------:R-:W4:Y:S04]  /*0210*/  LDG.E.64 R14, desc[UR6][R6.64+-0x18] ;  /* 0xffffe806060e7981 */ /* 0x000f28000c1e1b00 */
[----:B------:R-:W4:Y:S04]  /*0220*/  LDG.E.64 R12, desc[UR6][R6.64+-0x10] ;  /* 0xfffff006060c7981 */ /* 0x000f28000c1e1b00 */
[----:B------:R-:W4:Y:S04]  /*0230*/  LDG.E.64 R24, desc[UR6][R6.64+-0x8] ;  /* 0xfffff80606187981 */ /* 0x000f28000c1e1b00 */
[----:B------:R-:W4:Y:S01]  /*0240*/  LDG.E.64 R22, desc[UR6][R6.64] ;  /* 0x0000000606167981 */ /* 0x000f22000c1e1b00 */
[----:B--2--5:R-:W-:-:S06]  /*0250*/  DSETP.GT.AND P0, PT, R10, R8, PT ;  /* 0x000000080a00722a */ /* 0x024fcc0003f04000 */
[----:B------:R-:W-:Y:S02]  /*0260*/  FSEL R10, R10, R8, P0 ;  /* 0x000000080a0a7208 */ /* 0x000fe40000000000 */
[----:B------:R-:W-:Y:S02]  /*0270*/  FSEL R11, R11, R9, P0 ;  /* 0x000000090b0b7208 */ /* 0x000fe40000000000 */
[----:B------:R-:W2:Y:S04]  /*0280*/  LDG.E.64 R8, desc[UR6][R6.64+0x8] ;  /* 0x0000080606087981 */ /* 0x000ea8000c1e1b00 */
[----:B---3--:R-:W-:-:S06]  /*0290*/  DSETP.GT.AND P0, PT, R20, R10, PT ;  /* 0x0000000a1400722a */ /* 0x008fcc0003f04000 */
[----:B------:R-:W-:Y:S02]  /*02a0*/  FSEL R10, R20, R10, P0 ;  /* 0x0000000a140a7208 */ /* 0x000fe40000000000 */
[----:B------:R-:W-:Y:S02]  /*02b0*/  FSEL R11, R21, R11, P0 ;  /* 0x0000000b150b7208 */ /* 0x000fe40000000000 */
[----:B------:R-:W3:Y:S04]  /*02c0*/  LDG.E.64 R20, desc[UR6][R6.64+0x10] ;  /* 0x0000100606147981 */ /* 0x000ee8000c1e1b00 */
[----:B----4-:R-:W-:-:S06]  /*02d0*/  DSETP.GT.AND P0, PT, R18, R10, PT ;  /* 0x0000000a1200722a */ /* 0x010fcc0003f04000 */
[----:B------:R-:W-:Y:S02]  /*02e0*/  FSEL R10, R18, R10, P0 ;  /* 0x0000000a120a7208 */ /* 0x000fe40000000000 */
[----:B------:R-:W-:Y:S02]  /*02f0*/  FSEL R11, R19, R11, P0 ;  /* 0x0000000b130b7208 */ /* 0x000fe40000000000 */
[----:B------:R-:W4:Y:S04]  /*0300*/  LDG.E.64 R18, desc[UR6][R6.64+0x18] ;  /* 0x0000180606127981 */ /* 0x000f28000c1e1b00 */
[----:B------:R-:W-:-:S06]  /*0310*/  DSETP.GT.AND P0, PT, R16, R10, PT ;  /* 0x0000000a1000722a */ /* 0x000fcc0003f04000 */
        /* <DEDUP_REMOVED lines=18> */
[----:B------:R0:W4:Y:S01]  /*0440*/  LDG.E.64 R24, desc[UR6][R6.64+0x40] ;  /* 0x0000400606187981 */ /* 0x000122000c1e1b00 */
[----:B------:R-:W-:-:S05]  /*0450*/  VIADD R5, R5, 0x10 ;  /* 0x0000001005057836 */ /* 0x000fca0000000000 */
[----:B------:R-:W-:Y:S02]  /*0460*/  ISETP.NE.AND P1, PT, R5, RZ, PT ;  /* 0x000000ff0500720c */ /* 0x000fe40003f25270 */
[----:B0-----:R-:W-:Y:S01]  /*0470*/  IADD3 R6, P2, PT, R6, 0x80, RZ ;  /* 0x0000008006067810 */ /* 0x001fe20007f5e0ff */
[----:B------:R-:W-:-:S04]  /*0480*/  VIADD R2, R2, 0x10 ;  /* 0x0000001002027836 */ /* 0x000fc80000000000 */
[----:B------:R-:W-:Y:S01]  /*0490*/  IMAD.X R7, RZ, RZ, R7, P2 ;  /* 0x000000ffff077224 */ /* 0x000fe200010e0607 */
[----:B--2---:R-:W-:-:S06]  /*04a0*/  DSETP.GT.AND P0, PT, R8, R22, PT ;  /* 0x000000160800722a */ /* 0x004fcc0003f04000 */
[----:B------:R-:W-:Y:S02]  /*04b0*/  FSEL R8, R8, R22, P0 ;  /* 0x0000001608087208 */ /* 0x000fe40000000000 */
[----:B------:R-:W-:-:S06]  /*04c0*/  FSEL R9, R9, R23, P0 ;  /* 0x0000001709097208 */ /* 0x000fcc0000000000 */
[----:B---3--:R-:W-:-:S06]  /*04d0*/  DSETP.GT.AND P0, PT, R20, R8, PT ;  /* 0x000000081400722a */ /* 0x008fcc0003f04000 */
[----:B------:R-:W-:Y:S02]  /*04e0*/  FSEL R8, R20, R8, P0 ;  /* 0x0000000814087208 */ /* 0x000fe40000000000 */
[----:B------:R-:W-:-:S06]  /*04f0*/  FSEL R9, R21, R9, P0 ;  /* 0x0000000915097208 */ /* 0x000fcc0000000000 */
[----:B----4-:R-:W-:-:S06]  /*0500*/  DSETP.GT.AND P0, PT, R18, R8, PT ;  /* 0x000000081200722a */ /* 0x010fcc0003f04000 */
[----:B------:R-:W-:Y:S02]  /*0510*/  FSEL R8, R18, R8, P0 ;  /* 0x0000000812087208 */ /* 0x000fe40000000000 */
[----:B------:R-:W-:-:S06]  /*0520*/  FSEL R9, R19, R9, P0 ;  /* 0x0000000913097208 */ /* 0x000fcc0000000000 */
[----:B------:R-:W-:-:S06]  /*0530*/  DSETP.GT.AND P0, PT, R16, R8, PT ;  /* 0x000000081000722a */ /* 0x000fcc0003f04000 */
        /* <DEDUP_REMOVED lines=13> */
[----:B------:R-:W-:Y:S01]  /*0610*/  FSEL R9, R25, R9, P0 ;  /* 0x0000000919097208 */ /* 0x000fe20000000000 */
[----:B------:R-:W-:Y:S06]  /*0620*/  @P1 BRA `(.L_x_3) ;  /* 0xfffffff800e81947 */ /* 0x000fec000383ffff */
[----:B------:R-:W-:-:S07]  /*0630*/  VIADD R2, R2, 0x1 ;  /* 0x0000000102027836 */ /* 0x000fce0000000000 */
.L_x_2:
[----:B------:R-:W-:-:S13]  /*0640*/  ISETP.NE.AND P0, PT, R4, RZ, PT ;  /* 0x000000ff0400720c */ /* 0x000fda0003f05270 */
[----:B------:R-:W-:Y:S05]  /*0650*/  @!P0 BRA `(.L_x_1) ;  /* 0x0000000400388947 */ /* 0x000fea0003800000 */
[----:B------:R-:W-:Y:S02]  /*0660*/  ISETP.GE.U32.AND P1, PT, R4, 0x8, PT ;  /* 0x000000080400780c */ /* 0x000fe40003f26070 */
[----:B------:R-:W-:-:S04]  /*0670*/  LOP3.LUT R24, R3, 0x7, RZ, 0xc0, !PT ;  /* 0x0000000703187812 */ /* 0x000fc800078ec0ff */
[----:B------:R-:W-:-:S07]  /*0680*/  ISETP.NE.AND P0, PT, R24, RZ, PT ;  /* 0x000000ff1800720c */ /* 0x000fce0003f05270 */
[----:B------:R-:W-:Y:S06]  /*0690*/  @!P1 BRA `(.L_x_4) ;  /* 0x00000000008c9947 */ /* 0x000fec0003800000 */
[----:B------:R-:W0:Y:S02]  /*06a0*/  LDC.64 R20, c[0x0][0x380] ;  /* 0x0000e000ff147b82 */ /* 0x000e240000000a00 */
[----:B0-----:R-:W-:-:S05]  /*06b0*/  IMAD.WIDE.U32 R20, R2, 0x8, R20 ;  /* 0x0000000802147825 */ /* 0x001fca00078e0014 */
        /* <DEDUP_REMOVED lines=8> */
[----:B------:R-:W-:Y:S01]  /*0740*/  VIADD R2, R2, 0x8 ;  /* 0x0000000802027836 */ /* 0x000fe20000000000 */
[----:B--2--5:R-:W-:-:S06]  /*0750*/  DSETP.GT.AND P1, PT, R22, R8, PT ;  /* 0x000000081600722a */ /* 0x024fcc0003f24000 */
        /* <DEDUP_REMOVED lines=22> */
[----:B------:R-:W-:-:S07]  /*08c0*/  FSEL R9, R19, R5, P1 ;  /* 0x0000000513097208 */ /* 0x000fce0000800000 */
.L_x_4:
        /* <DEDUP_REMOVED lines=23> */
[----:B------:R-:W-:-:S07]  /*0a40*/  FSEL R9, R15, R7, P1 ;  /* 0x000000070f097208 */ /* 0x000fce0000800000 */
.L_x_5:
[----:B------:R-:W-:Y:S05]  /*0a50*/  @!P0 BRA `(.L_x_1) ;  /* 0x0000000000388947 */ /* 0x000fea0003800000 */
[----:B------:R-:W0:Y:S01]  /*0a60*/  LDC.64 R4, c[0x0][0x380] ;  /* 0x0000e000ff047b82 */ /* 0x000e220000000a00 */
[----:B------:R-:W-:Y:S02]  /*0a70*/  IMAD.MOV R6, RZ, RZ, -R3 ;  /* 0x000000ffff067224 */ /* 0x000fe400078e0a03 */
[----:B0-----:R-:W-:-:S07]  /*0a80*/  IMAD.WIDE.U32 R4, R2, 0x8, R4 ;  /* 0x0000000802047825 */ /* 0x001fce00078e0004 */
.L_x_6:
[----:B------:R-:W-:Y:S02]  /*0a90*/  IMAD.MOV.U32 R2, RZ, RZ, R4 ;  /* 0x000000ffff027224 */ /* 0x000fe400078e0004 */
[----:B------:R-:W-:-:S06]  /*0aa0*/  IMAD.MOV.U32 R3, RZ, RZ, R5 ;  /* 0x000000ffff037224 */ /* 0x000fcc00078e0005 */
[----:B------:R-:W2:Y:S01]  /*0ab0*/  LDG.E.64 R2, desc[UR6][R2.64] ;  /* 0x0000000602027981 */ /* 0x000ea2000c1e1b00 */
[----:B------:R-:W-:Y:S01]  /*0ac0*/  VIADD R6, R6, 0x1 ;  /* 0x0000000106067836 */ /* 0x000fe20000000000 */
[----:B------:R-:W-:-:S04]  /*0ad0*/  IADD3 R4, P2, PT, R4, 0x8, RZ ;  /* 0x0000000804047810 */ /* 0x000fc80007f5e0ff */
[----:B------:R-:W-:Y:S01]  /*0ae0*/  ISETP.NE.AND P1, PT, R6, RZ, PT ;  /* 0x000000ff0600720c */ /* 0x000fe20003f25270 */
[----:B------:R-:W-:Y:S01]  /*0af0*/  IMAD.X R5, RZ, RZ, R5, P2 ;  /* 0x000000ffff057224 */ /* 0x000fe200010e0605 */
[----:B--2--5:R-:W-:-:S06]  /*0b00*/  DSETP.GT.AND P0, PT, R2, R8, PT ;  /* 0x000000080200722a */ /* 0x024fcc0003f04000 */
[----:B------:R-:W-:Y:S02]  /*0b10*/  FSEL R8, R2, R8, P0 ;  /* 0x0000000802087208 */ /* 0x000fe40000000000 */
[----:B------:R-:W-:-:S03]  /*0b20*/  FSEL R9, R3, R9, P0 ;  /* 0x0000000903097208 */ /* 0x000fc60000000000 */
[----:B------:R-:W-:Y:S05]  /*0b30*/  @P1 BRA `(.L_x_6) ;  /* 0xfffffffc00d41947 */ /* 0x000fea000383ffff */
.L_x_1:
[----:B------:R-:W-:Y:S02]  /*0b40*/  ISETP.GE.AND P0, PT, R0, 0x1, PT ;  /* 0x000000010000780c */ /* 0x000fe40003f06270 */
[----:B------:R-:W-:-:S11]  /*0b50*/  CS2R R6, SRZ ;  /* 0x0000000000067805 */ /* 0x000fd6000001ff00 */
[----:B------:R-:W-:Y:S05]  /*0b60*/  @!P0 BRA `(.L_x_7) ;  /* 0x0000000800f08947 */ /* 0x000fea0003800000 */
[----:B------:R-:W-:Y:S02]  /*0b70*/  ISETP.NE.AND P0, PT, R0, 0x1, PT ;  /* 0x000000010000780c */ /* 0x000fe40003f05270 */
[----:B------:R-:W-:Y:S02]  /*0b80*/  CS2R R6, SRZ ;  /* 0x0000000000067805 */ /* 0x000fe4000001ff00 */
[----:B------:R-:W-:-:S09]  /*0b90*/  CS2R R18, SRZ ;  /* 0x0000000000127805 */ /* 0x000fd2000001ff00 */
[----:B------:R-:W-:Y:S05]  /*0ba0*/  @!P0 BRA `(.L_x_8) ;  /* 0x0000000400c88947 */ /* 0x000fea0003800000 */
[----:B------:R-:W0:Y:S01]  /*0bb0*/  LDCU.64 UR4, c[0x0][0x380] ;  /* 0x00007000ff0477ac */ /* 0x000e220008000a00 */
[----:B------:R-:W-:Y:S02]  /*0bc0*/  LOP3.LUT R18, R0, 0x7ffffffe, RZ, 0xc0, !PT ;  /* 0x7ffffffe00127812 */ /* 0x000fe400078ec0ff */
[----:B------:R-:W-:-:S03]  /*0bd0*/  CS2R R6, SRZ ;  /* 0x0000000000067805 */ /* 0x000fc6000001ff00 */
[----:B------:R-:W-:Y:S01]  /*0be0*/  IMAD.MOV R0, RZ, RZ, -R18 ;  /* 0x000000ffff007224 */ /* 0x000fe200078e0a12 */
[----:B0-----:R-:W-:-:S04]  /*0bf0*/  UIADD3 UR4, UP0, UPT, UR4, 0x8, URZ ;  /* 0x0000000804047890 */ /* 0x001fc8000ff1e0ff */
[----:B------:R-:W-:Y:S02]  /*0c00*/  UIADD3.X UR5, UPT, UPT, URZ, UR5, URZ, UP0, !UPT ;  /* 0x00000005ff057290 */ /* 0x000fe400087fe4ff */
[----:B------:R-:W-:-:S04]  /*0c10*/  IMAD.U32 R10, RZ, RZ, UR4 ;  /* 0x00000004ff0a7e24 */ /* 0x000fc8000f8e00ff */
[----:B------:R-:W-:-:S07]  /*0c20*/  IMAD.U32 R11, RZ, RZ, UR5 ;  /* 0x00000005ff0b7e24 */ /* 0x000fce000f8e00ff */
.L_x_11:
[----:B0-----:R-:W-:Y:S02]  /*0c30*/  IMAD.MOV.U32 R2, RZ, RZ, R10 ;  /* 0x000000ffff027224 */ /* 0x001fe400078e000a */
[----:B------:R-:W-:-:S05]  /*0c40*/  IMAD.MOV.U32 R3, RZ, RZ, R11 ;  /* 0x000000ffff037224 */ /* 0x000fca00078e000b */
[----:B------:R-:W2:Y:S04]  /*0c50*/  LDG.E.64 R4, desc[UR6][R2.64+-0x8] ;  /* 0xfffff80602047981 */ /* 0x000ea8000c1e1b00 */
[----:B------:R-:W3:Y:S01]  /*0c60*/  LDG.E.64 R12, desc[UR6][R2.64] ;  /* 0x00000006020c7981 */ /* 0x000ee2000c1e1b00 */
[----:B------:R-:W-:Y:S01]  /*0c70*/  IMAD.MOV.U32 R14, RZ, RZ, 0x652b82fe ;  /* 0x652b82feff0e7424 */ /* 0x000fe200078e00ff */
[----:B------:R-:W-:Y:S01]  /*0c80*/  UMOV UR4, 0xfefa39ef ;  /* 0xfefa39ef00047882 */ /* 0x000fe20000000000 */
[----:B------:R-:W-:Y:S01]  /*0c90*/  IMAD.MOV.U32 R15, RZ, RZ, 0x3ff71547 ;  /* 0x3ff71547ff0f7424 */ /* 0x000fe200078e00ff */
[----:B------:R-:W-:Y:S01]  /*0ca0*/  UMOV UR5, 0x3fe62e42 ;  /* 0x3fe62e4200057882 */ /* 0x000fe20000000000 */
[----:B------:R-:W-:Y:S01]  /*0cb0*/  UMOV UR8, 0x3b39803f ;  /* 0x3b39803f00087882 */ /* 0x000fe20000000000 */
[----:B------:R-:W-:Y:S01]  /*0cc0*/  UMOV UR9, 0x3c7abc9e ;  /* 0x3c7abc9e00097882 */ /* 0x000fe20000000000 */
[----:B------:R-:W-:Y:S01]  /*0cd0*/  UMOV UR10, 0x7c89eb71 ;  /* 0x7c89eb71000a7882 */ /* 0x000fe20000000000 */
[----:B------:R-:W-:Y:S01]  /*0ce0*/  UMOV UR11, 0x3efa0199 ;  /* 0x3efa0199000b7882 */ /* 0x000fe20000000000 */
[----:B--2--5:R-:W-:-:S02]  /*0cf0*/  DADD R4, R4, -R8 ;  /* 0x0000000004047229 */ /* 0x024fc40000000808 */
[----:B---3--:R-:W-:-:S06]  /*0d00*/  DADD R12, R12, -R8 ;  /* 0x000000000c0c7229 */ /* 0x008fcc0000000808 */
[-C--:B------:R-:W-:Y:S02]  /*0d10*/  DFMA R10, R4, R14.reuse, 6.75539944105574400000e+15 ;  /* 0x43380000040a742b */ /* 0x080fe4000000000e */
[----:B------:R-:W-:Y:S01]  /*0d20*/  FSETP.GEU.AND P0, PT, |R5|, 4.1917929649353027344, PT ;  /* 0x4086232b0500780b */ /* 0x000fe20003f0e200 */
[----:B------:R-:W-:-:S05]  /*0d30*/  DFMA R14, R12, R14, 6.75539944105574400000e+15 ;  /* 0x433800000c0e742b */ /* 0x000fca000000000e */
[----:B------:R-:W-:-:S03]  /*0d40*/  DADD R22, R10, -6.75539944105574400000e+15 ;  /* 0xc33800000a167429 */ /* 0x000fc60000000000 */
[----:B------:R-:W-:-:S05]  /*0d50*/  DADD R16, R14, -6.75539944105574400000e+15 ;  /* 0xc33800000e107429 */ /* 0x000fca0000000000 */
[----:B------:R-:W-:-:S03]  /*0d60*/  DFMA R20, R22, -UR4, R4 ;  /* 0x8000000416147c2b */ /* 0x000fc60008000004 */
[----:B------:R-:W-:Y:S01]  /*0d70*/  DFMA R26, R16, -UR4, R12 ;  /* 0x80000004101a7c2b */ /* 0x000fe2000800000c */
[----:B------:R-:W-:Y:S01]  /*0d80*/  UMOV UR4, 0x69ce2bdf ;  /* 0x69ce2bdf00047882 */ /* 0x000fe20000000000 */
[----:B------:R-:W-:-:S03]  /*0d90*/  UMOV UR5, 0x3e5ade15 ;  /* 0x3e5ade1500057882 */ /* 0x000fc60000000000 */
[----:B------:R-:W-:Y:S01]  /*0da0*/  DFMA R22, R22, -UR8, R20 ;  /* 0x8000000816167c2b */ /* 0x000fe20008000014 */
[----:B------:R-:W-:Y:S02]  /*0db0*/  IMAD.MOV.U32 R20, RZ, RZ, -0x35dec16 ;  /* 0xfca213eaff147424 */ /* 0x000fe400078e00ff */
[----:B------:R-:W-:Y:S01]  /*0dc0*/  IMAD.MOV.U32 R21, RZ, RZ, 0x3e928af3 ;  /* 0x3e928af3ff157424 */ /* 0x000fe200078e00ff */
[----:B------:R-:W-:Y:S01]  /*0dd0*/  DFMA R16, R16, -UR8, R26 ;  /* 0x8000000810107c2b */ /* 0x000fe2000800001a */
[----:B------:R-:W-:Y:S01]  /*0de0*/  UMOV UR8, 0x62401315 ;  /* 0x6240131500087882 */ /* 0x000fe20000000000 */
[----:B------:R-:W-:-:S03]  /*0df0*/  UMOV UR9, 0x3ec71dee ;  /* 0x3ec71dee00097882 */ /* 0x000fc60000000000 */
[----:B------:R-:W-:-:S03]  /*0e00*/  DFMA R24, R22, UR4, R20 ;  /* 0x0000000416187c2b */ /* 0x000fc60008000014 */
[----:B------:R-:W-:Y:S01]  /*0e10*/  DFMA R20, R16, UR4, R20 ;  /* 0x0000000410147c2b */ /* 0x000fe20008000014 */
[----:B------:R-:W-:Y:S01]  /*0e20*/  UMOV UR4, 0x14761f65 ;  /* 0x14761f6500047882 */ /* 0x000fe20000000000 */
[----:B------:R-:W-:-:S03]  /*0e30*/  UMOV UR5, 0x3f2a01a0 ;  /* 0x3f2a01a000057882 */ /* 0x000fc60000000000 */
[----:B------:R-:W-:-:S03]  /*0e40*/  DFMA R24, R22, R24, UR8 ;  /* 0x0000000816187e2b */ /* 0x000fc60008000018 */
[----:B------:R-:W-:Y:S01]  /*0e50*/  DFMA R20, R16, R20, UR8 ;  /* 0x0000000810147e2b */ /* 0x000fe20008000014 */
        /* <DEDUP_REMOVED lines=19> */
[----:B------:R-:W-:-:S05]  /*0f90*/  DFMA R20, R16, R20, UR4 ;  /* 0x0000000410147e2b */ /* 0x000fca0008000014 */
[----:B------:R-:W-:-:S03]  /*0fa0*/  DFMA R24, R22, R24, UR8 ;  /* 0x0000000816187e2b */ /* 0x000fc60008000018 */
[----:B------:R-:W-:-:S05]  /*0fb0*/  DFMA R20, R16, R20, UR8 ;  /* 0x0000000810147e2b */ /* 0x000fca0008000014 */
[----:B------:R-:W-:-:S03]  /*0fc0*/  DFMA R24, R22, R24, UR10 ;  /* 0x0000000a16187e2b */ /* 0x000fc60008000018 */
[----:B------:R-:W-:-:S05]  /*0fd0*/  DFMA R20, R16, R20, UR10 ;  /* 0x0000000a10147e2b */ /* 0x000fca0008000014 */
[----:B------:R-:W-:-:S03]  /*0fe0*/  DFMA R24, R22, R24, 1 ;  /* 0x3ff000001618742b */ /* 0x000fc60000000018 */
[----:B------:R-:W-:-:S05]  /*0ff0*/  DFMA R20, R16, R20, 1 ;  /* 0x3ff000001014742b */ /* 0x000fca0000000014 */
[----:B------:R-:W-:-:S10]  /*1000*/  DFMA R22, R22, R24, 1 ;  /* 0x3ff000001616742b */ /* 0x000fd40000000018 */
[----:B------:R-:W-:Y:S02]  /*1010*/  IMAD R25, R10, 0x100000, R23 ;  /* 0x001000000a197824 */ /* 0x000fe400078e0217 */
[----:B------:R-:W-:Y:S01]  /*1020*/  IMAD.MOV.U32 R24, RZ, RZ, R22 ;  /* 0x000000ffff187224 */ /* 0x000fe200078e0016 */
[----:B------:R-:W-:Y:S06]  /*1030*/  @!P0 BRA `(.L_x_9) ;  /* 0x0000000000348947 */ /* 0x000fec0003800000 */
[----:B------:R-:W-:Y:S01]  /*1040*/  FSETP.GEU.AND P1, PT, |R5|, 4.2275390625, PT ;  /* 0x408748000500780b */ /* 0x000fe20003f2e200 */
[C---:B------:R-:W-:Y:S02]  /*1050*/  DADD R24, R4.reuse, +INF ;  /* 0x7ff0000004187429 */ /* 0x040fe40000000000 */
[----:B------:R-:W-:-:S08]  /*1060*/  DSETP.GEU.AND P0, PT, R4, RZ, PT ;  /* 0x000000ff0400722a */ /* 0x000fd00003f0e000 */
[----:B------:R-:W-:Y:S02]  /*1070*/  FSEL R24, R24, RZ, P0 ;  /* 0x000000ff18187208 */ /* 0x000fe40000000000 */
[----:B------:R-:W-:Y:S01]  /*1080*/  FSEL R25, R25, RZ, P0 ;  /* 0x000000ff19197208 */ /* 0x000fe20000000000 */
[----:B------:R-:W-:Y:S06]  /*1090*/  @P1 BRA `(.L_x_9) ;  /* 0x00000000001c1947 */ /* 0x000fec0003800000 */
[----:B------:R-:W-:Y:S01]  /*10a0*/  LEA.HI R4, R10, R10, RZ, 0x1 ;  /* 0x0000000a0a047211 */ /* 0x000fe200078f08ff */
[----:B------:R-:W-:-:S03]  /*10b0*/  IMAD.MOV.U32 R24, RZ, RZ, RZ ;  /* 0x000000ffff187224 */ /* 0x000fc600078e00ff */
[----:B------:R-:W-:-:S05]  /*10c0*/  SHF.R.S32.HI R5, RZ, 0x1, R4 ;  /* 0x00000001ff057819 */ /* 0x000fca0000011404 */
[----:B------:R-:W-:Y:S02]  /*10d0*/  IMAD.IADD R10, R10, 0x1, -R5 ;  /* 0x000000010a0a7824 */ /* 0x000fe400078e0a05 */
[----:B------:R-:W-:-:S03]  /*10e0*/  IMAD R23, R5, 0x100000, R23 ;  /* 0x0010000005177824 */ /* 0x000fc600078e0217 */
[----:B------:R-:W-:-:S06]  /*10f0*/  LEA R25, R10, 0x3ff00000, 0x14 ;  /* 0x3ff000000a197811 */ /* 0x000fcc00078ea0ff */
[----:B------:R-:W-:-:S11]  /*1100*/  DMUL R24, R22, R24 ;  /* 0x0000001816187228 */ /* 0x000fd60000000000 */
.L_x_9:
[----:B------:R0:W-:Y:S01]  /*1110*/  STG.E.64 desc[UR6][R2.64+-0x8], R24 ;  /* 0xfffff81802007986 */ /* 0x0001e2000c101b06 */
[----:B------:R-:W-:Y:S01]  /*1120*/  FSETP.GEU.AND P1, PT, |R13|, 4.1917929649353027344, PT ;  /* 0x4086232b0d00780b */ /* 0x000fe20003f2e200 */
[----:B------:R-:W-:Y:S01]  /*1130*/  DFMA R20, R16, R20, 1 ;  /* 0x3ff000001014742b */ /* 0x000fe20000000014 */
[----:B------:R-:W-:Y:S01]  /*1140*/  VIADD R0, R0, 0x2 ;  /* 0x0000000200007836 */ /* 0x000fe20000000000 */
[----:B------:R-:W-:-:S04]  /*1150*/  DADD R6, R24, R6 ;  /* 0x0000000018067229 */ /* 0x000fc80000000006 */
[----:B------:R-:W-:-:S04]  /*1160*/  ISETP.NE.AND P0, PT, R0, RZ, PT ;  /* 0x000000ff0000720c */ /* 0x000fc80003f05270 */
[----:B------:R-:W-:Y:S02]  /*1170*/  IMAD R5, R14, 0x100000, R21 ;  /* 0x001000000e057824 */ /* 0x000fe400078e0215 */
[----:B------:R-:W-:Y:S01]  /*1180*/  IMAD.MOV.U32 R4, RZ, RZ, R20 ;  /* 0x000000ffff047224 */ /* 0x000fe200078e0014 */
[----:B0-----:R-:W-:Y:S06]  /*1190*/  @!P1 BRA `(.L_x_10) ;  /* 0x0000000000349947 */ /* 0x001fec0003800000 */
[----:B------:R-:W-:Y:S01]  /*11a0*/  FSETP.GEU.AND P2, PT, |R13|, 4.2275390625, PT ;  /* 0x408748000d00780b */ /* 0x000fe20003f4e200 */
[C---:B------:R-:W-:Y:S02]  /*11b0*/  DADD R4, R12.reuse, +INF ;  /* 0x7ff000000c047429 */ /* 0x040fe40000000000 */
[----:B------:R-:W-:-:S08]  /*11c0*/  DSETP.GEU.AND P1, PT, R12, RZ, PT ;  /* 0x000000ff0c00722a */ /* 0x000fd00003f2e000 */
[----:B------:R-:W-:Y:S02]  /*11d0*/  FSEL R4, R4, RZ, P1 ;  /* 0x000000ff04047208 */ /* 0x000fe40000800000 */
[----:B------:R-:W-:Y:S01]  /*11e0*/  FSEL R5, R5, RZ, P1 ;  /* 0x000000ff05057208 */ /* 0x000fe20000800000 */
[----:B------:R-:W-:Y:S06]  /*11f0*/  @P2 BRA `(.L_x_10) ;  /* 0x00000000001c2947 */ /* 0x000fec0003800000 */
[----:B------:R-:W-:-:S04]  /*1200*/  LEA.HI R4, R14, R14, RZ, 0x1 ;  /* 0x0000000e0e047211 */ /* 0x000fc800078f08ff */
[----:B------:R-:W-:-:S05]  /*1210*/  SHF.R.S32.HI R5, RZ, 0x1, R4 ;  /* 0x00000001ff057819 */ /* 0x000fca0000011404 */
[----:B------:R-:W-:Y:S02]  /*1220*/  IMAD.IADD R4, R14, 0x1, -R5 ;  /* 0x000000010e047824 */ /* 0x000fe400078e0a05 */
[----:B------:R-:W-:-:S03]  /*1230*/  IMAD R21, R5, 0x100000, R21 ;  /* 0x0010000005157824 */ /* 0x000fc600078e0215 */
[----:B------:R-:W-:Y:S01]  /*1240*/  LEA R5, R4, 0x3ff00000, 0x14 ;  /* 0x3ff0000004057811 */ /* 0x000fe200078ea0ff */
[----:B------:R-:W-:-:S06]  /*1250*/  IMAD.MOV.U32 R4, RZ, RZ, RZ ;  /* 0x000000ffff047224 */ /* 0x000fcc00078e00ff */
[----:B------:R-:W-:-:S11]  /*1260*/  DMUL R4, R20, R4 ;  /* 0x0000000414047228 */ /* 0x000fd60000000000 */
.L_x_10:
[----:B------:R0:W-:Y:S01]  /*1270*/  STG.E.64 desc[UR6][R2.64], R4 ;  /* 0x0000000402007986 */ /* 0x0001e2000c101b06 */
[----:B------:R-:W-:Y:S01]  /*1280*/  IADD3 R10, P1, PT, R2, 0x10, RZ ;  /* 0x00000010020a7810 */ /* 0x000fe20007f3e0ff */
[----:B------:R-:W-:-:S04]  /*1290*/  DADD R6, R6, R4 ;  /* 0x0000000006067229 */ /* 0x000fc80000000004 */
[----:B------:R-:W-:Y:S01]  /*12a0*/  IMAD.X R11, RZ, RZ, R3, P1 ;  /* 0x000000ffff0b7224 */ /* 0x000fe200008e0603 */
[----:B------:R-:W-:Y:S07]  /*12b0*/  @P0 BRA `(.L_x_11) ;  /* 0xfffffff8005c0947 */ /* 0x000fee000383ffff */
[----:B------:R-:W-:-:S07]  /*12c0*/  IMAD.MOV.U32 R19, RZ, RZ, RZ ;  /* 0x000000ffff137224 */ /* 0x000fce00078e00ff */
.L_x_8:
[----:B------:R-:W0:Y:S02]  /*12d0*/  LDC R0, c[0x0][0x388] ;  /* 0x0000e200ff007b82 */ /* 0x000e240000000800 */
[----:B0-----:R-:W-:-:S04]  /*12e0*/  LOP3.LUT R2, R0, 0x1, RZ, 0xc0, !PT ;  /* 0x0000000100027812 */ /* 0x001fc800078ec0ff */
[----:B------:R-:W-:-:S13]  /*12f0*/  ISETP.NE.U32.AND P0, PT, R2, 0x1, PT ;  /* 0x000000010200780c */ /* 0x000fda0003f05070 */
[----:B------:R-:W-:Y:S05]  /*1300*/  @P0 BRA `(.L_x_7) ;  /* 0x0000000400080947 */ /* 0x000fea0003800000 */
[----:B------:R-:W0:Y:S02]  /*1310*/  LDC.64 R2, c[0x0][0x380] ;  /* 0x0000e000ff027b82 */ /* 0x000e240000000a00 */
[----:B0-----:R-:W-:-:S04]  /*1320*/  LEA R2, P0, R18, R2, 0x3 ;  /* 0x0000000212027211 */ /* 0x001fc800078018ff */
[----:B------:R-:W-:-:S05]  /*1330*/  LEA.HI.X R3, R18, R3, R19, 0x3, P0 ;  /* 0x0000000312037211 */ /* 0x000fca00000f1c13 */
[----:B------:R-:W2:Y:S01]  /*1340*/  LDG.E.64 R4, desc[UR6][R2.64] ;  /* 0x0000000602047981 */ /* 0x000ea2000c1e1b00 */
[----:B------:R-:W-:Y:S01]  /*1350*/  UMOV UR4, 0xfefa39ef ;  /* 0xfefa39ef00047882 */ /* 0x000fe20000000000 */
[----:B------:R-:W-:Y:S01]  /*1360*/  UMOV UR5, 0x3fe62e42 ;  /* 0x3fe62e4200057882 */ /* 0x000fe20000000000 */
[----:B--2--5:R-:W-:Y:S01]  /*1370*/  DADD R8, R4, -R8 ;  /* 0x0000000004087229 */ /* 0x024fe20000000808 */
[----:B------:R-:W-:Y:S02]  /*1380*/  IMAD.MOV.U32 R4, RZ, RZ, 0x652b82fe ;  /* 0x652b82feff047424 */ /* 0x000fe400078e00ff */
[----:B------:R-:W-:-:S06]  /*1390*/  IMAD.MOV.U32 R5, RZ, RZ, 0x3ff71547 ;  /* 0x3ff71547ff057424 */ /* 0x000fcc00078e00ff */
[----:B------:R-:W-:Y:S01]  /*13a0*/  DFMA R4, R8, R4, 6.75539944105574400000e+15 ;  /* 0x433800000804742b */ /* 0x000fe20000000004 */
[----:B------:R-:W-:-:S07]  /*13b0*/  FSETP.GEU.AND P0, PT, |R9|, 4.1917929649353027344, PT ;  /* 0x4086232b0900780b */ /* 0x000fce0003f0e200 */
[----:B------:R-:W-:-:S08]  /*13c0*/  DADD R10, R4, -6.75539944105574400000e+15 ;  /* 0xc3380000040a7429 */ /* 0x000fd00000000000 */
[----:B------:R-:W-:Y:S01]  /*13d0*/  DFMA R12, R10, -UR4, R8 ;  /* 0x800000040a0c7c2b */ /* 0x000fe20008000008 */
[----:B------:R-:W-:Y:S01]  /*13e0*/  UMOV UR4, 0x3b39803f ;  /* 0x3b39803f00047882 */ /* 0x000fe20000000000 */
[----:B------:R-:W-:-:S06]  /*13f0*/  UMOV UR5, 0x3c7abc9e ;  /* 0x3c7abc9e00057882 */ /* 0x000fcc0000000000 */
[----:B------:R-:W-:Y:S01]  /*1400*/  DFMA R10, R10, -UR4, R12 ;  /* 0x800000040a0a7c2b */ /* 0x000fe2000800000c */
[----:B------:R-:W-:Y:S01]  /*1410*/  UMOV UR4, 0x69ce2bdf ;  /* 0x69ce2bdf00047882 */ /* 0x000fe20000000000 */
[----:B------:R-:W-:Y:S01]  /*1420*/  IMAD.MOV.U32 R12, RZ, RZ, -0x35dec16 ;  /* 0xfca213eaff0c7424 */ /* 0x000fe200078e00ff */
[----:B------:R-:W-:Y:S01]  /*1430*/  UMOV UR5, 0x3e5ade15 ;  /* 0x3e5ade1500057882 */ /* 0x000fe20000000000 */
[----:B------:R-:W-:-:S06]  /*1440*/  IMAD.MOV.U32 R13, RZ, RZ, 0x3e928af3 ;  /* 0x3e928af3ff0d7424 */ /* 0x000fcc00078e00ff */
[----:B------:R-:W-:Y:S01]  /*1450*/  DFMA R12, R10, UR4, R12 ;  /* 0x000000040a0c7c2b */ /* 0x000fe2000800000c */
[----:B------:R-:W-:Y:S01]  /*1460*/  UMOV UR4, 0x62401315 ;  /* 0x6240131500047882 */ /* 0x000fe20000000000 */
[----:B------:R-:W-:-:S06]  /*1470*/  UMOV UR5, 0x3ec71dee ;  /* 0x3ec71dee00057882 */ /* 0x000fcc0000000000 */
[----:B------:R-:W-:Y:S01]  /*1480*/  DFMA R12, R10, R12, UR4 ;  /* 0x000000040a0c7e2b */ /* 0x000fe2000800000c */
        /* <DEDUP_REMOVED lines=20> */
[----:B------:R-:W-:-:S08]  /*15d0*/  DFMA R12, R10, R12, UR4 ;  /* 0x000000040a0c7e2b */ /* 0x000fd0000800000c */
[----:B------:R-:W-:-:S08]  /*15e0*/  DFMA R12, R10, R12, 1 ;  /* 0x3ff000000a0c742b */ /* 0x000fd0000000000c */
        /* <DEDUP_REMOVED lines=11> */
[----:B------:R-:W-:-:S03]  /*16a0*/  IMAD.MOV.U32 R10, RZ, RZ, R12 ;  /* 0x000000ffff0a7224 */ /* 0x000fc600078e000c */
[----:B------:R-:W-:-:S05]  /*16b0*/  SHF.R.S32.HI R5, RZ, 0x1, R5 ;  /* 0x00000001ff057819 */ /* 0x000fca0000011405 */
[----:B------:R-:W-:Y:S02]  /*16c0*/  IMAD.IADD R4, R4, 0x1, -R5 ;  /* 0x0000000104047824 */ /* 0x000fe400078e0a05 */
[----:B------:R-:W-:-:S03]  /*16d0*/  IMAD R11, R5, 0x100000, R13 ;  /* 0x00100000050b7824 */ /* 0x000fc600078e020d */
[----:B------:R-:W-:Y:S01]  /*16e0*/  LEA R5, R4, 0x3ff00000, 0x14 ;  /* 0x3ff0000004057811 */ /* 0x000fe200078ea0ff */
[----:B------:R-:W-:-:S06]  /*16f0*/  IMAD.MOV.U32 R4, RZ, RZ, RZ ;  /* 0x000000ffff047224 */ /* 0x000fcc00078e00ff */
[----:B------:R-:W-:-:S11]  /*1700*/  DMUL R10, R10, R4 ;  /* 0x000000040a0a7228 */ /* 0x000fd60000000000 */
.L_x_12:
[----:B------:R0:W-:Y:S01]  /*1710*/  STG.E.64 desc[UR6][R2.64], R10 ;  /* 0x0000000a02007986 */ /* 0x0001e2000c101b06 */
[----:B------:R-:W-:-:S11]  /*1720*/  DADD R6, R6, R10 ;  /* 0x0000000006067229 */ /* 0x000fd6000000000a */
.L_x_7:
[----:B------:R-:W-:-:S13]  /*1730*/  ISETP.GE.AND P0, PT, R0, 0x1, PT ;  /* 0x000000010000780c */ /* 0x000fda0003f06270 */
[----:B------:R-:W-:Y:S05]  /*1740*/  @!P0 EXIT ;  /* 0x000000000000894d */ /* 0x000fea0003800000 */
[C---:B------:R-:W-:Y:S01]  /*1750*/  ISETP.GE.U32.AND P0, PT, R0.reuse, 0x10, PT ;  /* 0x000000100000780c */ /* 0x040fe20003f06070 */
[----:B------:R-:W-:Y:S01]  /*1760*/  IMAD.MOV.U32 R5, RZ, RZ, RZ ;  /* 0x000000ffff057224 */ /* 0x000fe200078e00ff */
[----:B------:R-:W-:-:S11]  /*1770*/  LOP3.LUT R26, R0, 0xf, RZ, 0xc0, !PT ;  /* 0x0000000f001a7812 */ /* 0x000fd600078ec0ff */
[----:B------:R-:W-:Y:S05]  /*1780*/  @!P0 BRA `(.L_x_13) ;  /* 0x0000001400788947 */ /* 0x000fea0003800000 */
[----:B------:R-:W1:Y:S01]  /*1790*/  LDCU.64 UR4, c[0x0][0x380] ;  /* 0x00007000ff0477ac */ /* 0x000e620008000a00 */
[----:B------:R-:W-:-:S05]  /*17a0*/  LOP3.LUT R5, R0, 0x7ffffff0, RZ, 0xc0, !PT ;  /* 0x7ffffff000057812 */ /* 0x000fca00078ec0ff */
[----:B------:R-:W-:Y:S01]  /*17b0*/  IMAD.MOV R27, RZ, RZ, -R5 ;  /* 0x000000ffff1b7224 */ /* 0x000fe200078e0a05 */
[----:B-1----:R-:W-:-:S04]  /*17c0*/  UIADD3 UR4, UP0, UPT, UR4, 0x40, URZ ;  /* 0x0000004004047890 */ /* 0x002fc8000ff1e0ff */
[----:B------:R-:W-:Y:S02]  /*17d0*/  UIADD3.X UR5, UPT, UPT, URZ, UR5, URZ, UP0, !UPT ;  /* 0x00000005ff057290 */ /* 0x000fe400087fe4ff */
[----:B------:R-:W-:-:S04]  /*17e0*/  IMAD.U32 R0, RZ, RZ, UR4 ;  /* 0x00000004ff007e24 */ /* 0x000fc8000f8e00ff */
[----:B0-----:R-:W-:-:S07]  /*17f0*/  IMAD.U32 R3, RZ, RZ, UR5 ;  /* 0x00000005ff037e24 */ /* 0x001fce000f8e00ff */
.L_x_30:
[----:B-1----:R-:W-:Y:S02]  /*1800*/  IMAD.MOV.U32 R22, RZ, RZ, R0 ;  /* 0x000000ffff167224 */ /* 0x002fe400078e0000 */
[----:B------:R-:W-:-:S05]  /*1810*/  IMAD.MOV.U32 R23, RZ, RZ, R3 ;  /* 0x000000ffff177224 */ /* 0x000fca00078e0003 */
[----:B------:R-:W2:Y:S01]  /*1820*/  LDG.E.64 R12, desc[UR6][R22.64+-0x40] ;  /* 0xffffc006160c7981 */ /* 0x000ea2000c1e1b00 */
[----:B------:R-:W0:Y:S01]  /*1830*/  MUFU.RCP64H R3, R7 ;  /* 0x0000000700037308 */ /* 0x000e220000001800 */
[----:B------:R-:W-:Y:S02]  /*1840*/  IMAD.MOV.U32 R2, RZ, RZ, 0x1 ;  /* 0x00000001ff027424 */ /* 0x000fe400078e00ff */
[----:B------:R-:W-:-:S05]  /*1850*/  VIADD R27, R27, 0x10 ;  /* 0x000000101b1b7836 */ /* 0x000fca0000000000 */
[----:B------:R-:W-:Y:S01]  /*1860*/  ISETP.NE.AND P1, PT, R27, RZ, PT ;  /* 0x000000ff1b00720c */ /* 0x000fe20003f25270 */
[----:B0----5:R-:W-:-:S08]  /*1870*/  DFMA R8, R2, -R6, 1 ;  /* 0x3ff000000208742b */ /* 0x021fd00000000806 */
[----:B------:R-:W-:-:S08]  /*1880*/  DFMA R8, R8, R8, R8 ;  /* 0x000000080808722b */ /* 0x000fd00000000008 */
[----:B------:R-:W-:-:S08]  /*1890*/  DFMA R8, R2, R8, R2 ;  /* 0x000000080208722b */ /* 0x000fd00000000002 */
[----:B------:R-:W-:-:S08]  /*18a0*/  DFMA R2, R8, -R6, 1 ;  /* 0x3ff000000802742b */ /* 0x000fd00000000806 */
[----:B------:R-:W-:-:S08]  /*18b0*/  DFMA R2, R8, R2, R8 ;  /* 0x000000020802722b */ /* 0x000fd00000000008 */
[----:B--2---:R-:W-:Y:S01]  /*18c0*/  DMUL R8, R12, R2 ;  /* 0x000000020c087228 */ /* 0x004fe20000000000 */
[----:B------:R-:W-:-:S07]  /*18d0*/  FSETP.GEU.AND P2, PT, |R13|, 6.5827683646048100446e-37, PT ;  /* 0x036000000d00780b */ /* 0x000fce0003f4e200 */
[----:B------:R-:W-:-:S08]  /*18e0*/  DFMA R10, R8, -R6, R12 ;  /* 0x80000006080a722b */ /* 0x000fd0000000000c */
[----:B------:R-:W-:-:S10]  /*18f0*/  DFMA R2, R2, R10, R8 ;  /* 0x0000000a0202722b */ /* 0x000fd40000000008 */
[----:B------:R-:W-:-:S05]  /*1900*/  FFMA R0, RZ, R7, R3 ;  /* 0x00000007ff007223 */ /* 0x000fca0000000003 */
[----:B------:R-:W-:-:S13]  /*1910*/  FSETP.GT.AND P0, PT, |R0|, 1.469367938527859385e-39, PT ;  /* 0x001000000000780b */ /* 0x000fda0003f04200 */
[----:B------:R-:W-:Y:S05]  /*1920*/  @P0 BRA P2, `(.L_x_14) ;  /* 0x0000000000100947 */ /* 0x000fea0001000000 */
[----:B------:R-:W-:Y:S01]  /*1930*/  IMAD.MOV.U32 R10, RZ, RZ, R6 ;  /* 0x000000ffff0a7224 */ /* 0x000fe200078e0006 */
[----:B------:R-:W-:Y:S01]  /*1940*/  MOV R24, 0x1970 ;  /* 0x0000197000187802 */ /* 0x000fe20000000f00 */
[----:B------:R-:W-:-:S07]  /*1950*/  IMAD.MOV.U32 R11, RZ, RZ, R7 ;  /* 0x000000ffff0b7224 */ /* 0x000fce00078e0007 */
[----:B------:R-:W-:Y:S05]  /*1960*/  CALL.REL.NOINC `($__internal_0_$__cuda_sm20_div_rn_f64_full) ;  /* 0x0000002400c47944 */ /* 0x000fea0003c00000 */
.L_x_14:
[----:B------:R-:W2:Y:S01]  /*1970*/  LDG.E.64 R12, desc[UR6][R22.64+-0x38] ;  /* 0xffffc806160c7981 */ /* 0x000ea2000c1e1b00 */
[----:B------:R-:W0:Y:S01]  /*1980*/  MUFU.RCP64H R9, R7 ;  /* 0x0000000700097308 */ /* 0x000e220000001800 */
[----:B------:R-:W-:Y:S02]  /*1990*/  IMAD.MOV.U32 R8, RZ, RZ, 0x1 ;  /* 0x00000001ff087424 */ /* 0x000fe400078e00ff */
[----:B------:R1:W-:Y:S04]  /*19a0*/  STG.E.64 desc[UR6][R22.64+-0x40], R2 ;  /* 0xffffc00216007986 */ /* 0x0003e8000c101b06 */
[----:B0-----:R-:W-:-:S08]  /*19b0*/  DFMA R10, R8, -R6, 1 ;  /* 0x3ff00000080a742b */ /* 0x001fd00000000806 */
        /* <DEDUP_REMOVED lines=10> */
[----:B-1----:R-:W-:Y:S05]  /*1a60*/  @P0 BRA P2, `(.L_x_15) ;  /* 0x0000000000180947 */ /* 0x002fea0001000000 */
[----:B------:R-:W-:Y:S01]  /*1a70*/  IMAD.MOV.U32 R10, RZ, RZ, R6 ;  /* 0x000000ffff0a7224 */ /* 0x000fe200078e0006 */
[----:B------:R-:W-:Y:S01]  /*1a80*/  MOV R24, 0x1ab0 ;  /* 0x00001ab000187802 */ /* 0x000fe20000000f00 */
[----:B------:R-:W-:-:S07]  /*1a90*/  IMAD.MOV.U32 R11, RZ, RZ, R7 ;  /* 0x000000ffff0b7224 */ /* 0x000fce00078e0007 */
[----:B------:R-:W-:Y:S05]  /*1aa0*/  CALL.REL.NOINC `($__internal_0_$__cuda_sm20_div_rn_f64_full) ;  /* 0x0000002400747944 */ /* 0x000fea0003c00000 */
[----:B------:R-:W-:Y:S02]  /*1ab0*/  IMAD.MOV.U32 R8, RZ, RZ, R2 ;  /* 0x000000ffff087224 */ /* 0x000fe400078e0002 */
[----:B------:R-:W-:-:S07]  /*1ac0*/  IMAD.MOV.U32 R9, RZ, RZ, R3 ;  /* 0x000000ffff097224 */ /* 0x000fce00078e0003 */
.L_x_15:
        /* <DEDUP_REMOVED lines=20> */
.L_x_16:
        /* <DEDUP_REMOVED lines=22> */
.L_x_17:
        /* <DEDUP_REMOVED lines=20> */
.L_x_18:
        /* <DEDUP_REMOVED lines=22> */
.L_x_19:
        /* <DEDUP_REMOVED lines=20> */
.L_x_20:
        /* <DEDUP_REMOVED lines=22> */
.L_x_21:
        /* <DEDUP_REMOVED lines=20> */
.L_x_22:
        /* <DEDUP_REMOVED lines=22> */
.L_x_23:
        /* <DEDUP_REMOVED lines=20> */
.L_x_24:
        /* <DEDUP_REMOVED lines=22> */
.L_x_25:
        /* <DEDUP_REMOVED lines=20> */
.L_x_26:
        /* <DEDUP_REMOVED lines=22> */
.L_x_27:
        /* <DEDUP_REMOVED lines=20> */
.L_x_28:
        /* <DEDUP_REMOVED lines=22> */
.L_x_29:
[----:B------:R1:W-:Y:S01]  /*2d30*/  STG.E.64 desc[UR6][R22.64+0x38], R8 ;  /* 0x0000380816007986 */ /* 0x0003e2000c101b06 */
[----:B------:R-:W-:-:S05]  /*2d40*/  IADD3 R0, P0, PT, R22, 0x80, RZ ;  /* 0x0000008016007810 */ /* 0x000fca0007f1e0ff */
[----:B------:R-:W-:Y:S01]  /*2d50*/  IMAD.X R3, RZ, RZ, R23, P0 ;  /* 0x000000ffff037224 */ /* 0x000fe200000e0617 */
[----:B------:R-:W-:Y:S07]  /*2d60*/  @P1 BRA `(.L_x_30) ;  /* 0xffffffe800a41947 */ /* 0x000fee000383ffff */
.L_x_13:
[----:B------:R-:W-:-:S13]  /*2d70*/  ISETP.NE.AND P0, PT, R26, RZ, PT ;  /* 0x000000ff1a00720c */ /* 0x000fda0003f05270 */
[----:B------:R-:W-:Y:S05]  /*2d80*/  @!P0 EXIT ;  /* 0x000000000000894d */ /* 0x000fea0003800000 */
[----:B------:R-:W2:Y:S01]  /*2d90*/  LDCU UR4, c[0x0][0x388] ;  /* 0x00007100ff0477ac */ /* 0x000ea20008000800 */
[----:B------:R-:W-:Y:S01]  /*2da0*/  ISETP.GE.U32.AND P0, PT, R26, 0x8, PT ;  /* 0x000000081a00780c */ /* 0x000fe20003f06070 */
[----:B--2---:R-:W-:-:S12]  /*2db0*/  ULOP3.LUT UR4, UR4, 0x7, URZ, 0xc0, !UPT ;  /* 0x0000000704047892 */ /* 0x004fd8000f8ec0ff */
[----:B------:R-:W-:Y:S05]  /*2dc0*/  @!P0 BRA `(.L_x_31) ;  /* 0x0000000800ac8947 */ /* 0x000fea0003800000 */
[----:B-1----:R-:W1:Y:S02]  /*2dd0*/  LDC.64 R22, c[0x0][0x380] ;  /* 0x0000e000ff167b82 */ /* 0x002e640000000a00 */
[----:B-1----:R-:W-:-:S05]  /*2de0*/  IMAD.WIDE.U32 R22, R5, 0x8, R22 ;  /* 0x0000000805167825 */ /* 0x002fca00078e0016 */
[----:B------:R-:W2:Y:S01]  /*2df0*/  LDG.E.64 R12, desc[UR6][R22.64] ;  /* 0x00000006160c7981 */ /* 0x000ea2000c1e1b00 */
[----:B0-----:R-:W0:Y:S01]  /*2e00*/  MUFU.RCP64H R3, R7 ;  /* 0x0000000700037308 */ /* 0x001e220000001800 */
[----:B------:R-:W-:-:S06]  /*2e10*/  IMAD.MOV.U32 R2, RZ, RZ, 0x1 ;  /* 0x00000001ff027424 */ /* 0x000fcc00078e00ff */
        /* <DEDUP_REMOVED lines=16> */
.L_x_32:
        /* <DEDUP_REMOVED lines=22> */
.L_x_33:
        /* <DEDUP_REMOVED lines=20> */
.L_x_34:
        /* <DEDUP_REMOVED lines=22> */
.L_x_35:
        /* <DEDUP_REMOVED lines=20> */
.L_x_36:
        /* <DEDUP_REMOVED lines=22> */
.L_x_37:
        /* <DEDUP_REMOVED lines=20> */
.L_x_38:
        /* <DEDUP_REMOVED lines=22> */
.L_x_39:
[----:B------:R2:W-:Y:S01]  /*3860*/  STG.E.64 desc[UR6][R22.64+0x38], R8 ;  /* 0x0000380816007986 */ /* 0x0005e2000c101b06 */
[----:B------:R-:W-:-:S07]  /*3870*/  VIADD R5, R5, 0x8 ;  /* 0x0000000805057836 */ /* 0x000fce0000000000 */
.L_x_31:
[----:B------:R-:W-:-:S13]  /*3880*/  ISETP.NE.AND P0, PT, RZ, UR4, PT ;  /* 0x00000004ff007c0c */ /* 0x000fda000bf05270 */
[----:B------:R-:W-:Y:S05]  /*3890*/  @!P0 EXIT ;  /* 0x000000000000894d */ /* 0x000fea0003800000 */
[----:B------:R-:W3:Y:S01]  /*38a0*/  LDCU UR5, c[0x0][0x388] ;  /* 0x00007100ff0577ac */ /* 0x000ee20008000800 */
[----:B------:R-:W-:Y:S02]  /*38b0*/  UISETP.GE.U32.AND UP0, UPT, UR4, 0x4, UPT ;  /* 0x000000040400788c */ /* 0x000fe4000bf06070 */
[----:B---3--:R-:W-:-:S07]  /*38c0*/  ULOP3.LUT UR5, UR5, 0x3, URZ, 0xc0, !UPT ;  /* 0x0000000305057892 */ /* 0x008fce000f8ec0ff */
[----:B------:R-:W-:Y:S05]  /*38d0*/  BRA.U !UP0, `(.L_x_40) ;  /* 0x00000005085c7547 */ /* 0x000fea000b800000 */
[----:B-12---:R-:W1:Y:S02]  /*38e0*/  LDC.64 R22, c[0x0][0x380] ;  /* 0x0000e000ff167b82 */ /* 0x006e640000000a00 */
        /* <DEDUP_REMOVED lines=20> */
.L_x_41:
        /* <DEDUP_REMOVED lines=22> */
.L_x_42:
        /* <DEDUP_REMOVED lines=20> */
.L_x_43:
        /* <DEDUP_REMOVED lines=22> */
.L_x_44:
[----:B------:R3:W-:Y:S01]  /*3e30*/  STG.E.64 desc[UR6][R22.64+0x18], R8 ;  /* 0x0000180816007986 */ /* 0x0007e2000c101b06 */
[----:B------:R-:W-:-:S07]  /*3e40*/  VIADD R5, R5, 0x4 ;  /* 0x0000000405057836 */ /* 0x000fce0000000000 */
.L_x_40:
[----:B------:R-:W-:-:S13]  /*3e50*/  ISETP.NE.AND P0, PT, RZ, UR5, PT ;  /* 0x00000005ff007c0c */ /* 0x000fda000bf05270 */
[----:B------:R-:W-:Y:S05]  /*3e60*/  @!P0 EXIT ;  /* 0x000000000000894d */ /* 0x000fea0003800000 */
[----:B0-----:R-:W0:Y:S01]  /*3e70*/  LDC.64 R2, c[0x0][0x380] ;  /* 0x0000e000ff027b82 */ /* 0x001e220000000a00 */
[----:B------:R-:W-:Y:S01]  /*3e80*/  UIADD3 UR4, UPT, UPT, -UR5, URZ, URZ ;  /* 0x000000ff05047290 */ /* 0x000fe2000fffe1ff */
[----:B0-----:R-:W-:-:S04]  /*3e90*/  IMAD.WIDE.U32 R2, R5, 0x8, R2 ;  /* 0x0000000805027825 */ /* 0x001fc800078e0002 */
[----:B------:R-:W-:Y:S02]  /*3ea0*/  IMAD.MOV.U32 R0, RZ, RZ, R2 ;  /* 0x000000ffff007224 */ /* 0x000fe400078e0002 */
[----:B------:R-:W-:-:S07]  /*3eb0*/  IMAD.MOV.U32 R5, RZ, RZ, R3 ;  /* 0x000000ffff057224 */ /* 0x000fce00078e0003 */
.L_x_46:
[----:B0123--:R-:W-:Y:S02]  /*3ec0*/  IMAD.MOV.U32 R22, RZ, RZ, R0 ;  /* 0x000000ffff167224 */ /* 0x00ffe400078e0000 */
[----:B------:R-:W-:-:S05]  /*3ed0*/  IMAD.MOV.U32 R23, RZ, RZ, R5 ;  /* 0x000000ffff177224 */ /* 0x000fca00078e0005 */
[----:B------:R-:W2:Y:S01]  /*3ee0*/  LDG.E.64 R12, desc[UR6][R22.64] ;  /* 0x00000006160c7981 */ /* 0x000ea2000c1e1b00 */
[----:B------:R-:W0:Y:S01]  /*3ef0*/  MUFU.RCP64H R3, R7 ;  /* 0x0000000700037308 */ /* 0x000e220000001800 */
[----:B------:R-:W-:Y:S01]  /*3f00*/  IMAD.MOV.U32 R2, RZ, RZ, 0x1 ;  /* 0x00000001ff027424 */ /* 0x000fe200078e00ff */
[----:B------:R-:W-:-:S04]  /*3f10*/  UIADD3 UR4, UPT, UPT, UR4, 0x1, URZ ;  /* 0x0000000104047890 */ /* 0x000fc8000fffe0ff */
[----:B------:R-:W-:Y:S01]  /*3f20*/  UISETP.NE.AND UP0, UPT, UR4, URZ, UPT ;  /* 0x000000ff0400728c */ /* 0x000fe2000bf05270 */
[----:B0-----:R-:W-:-:S08]  /*3f30*/  DFMA R4, R2, -R6, 1 ;  /* 0x3ff000000204742b */ /* 0x001fd00000000806 */
[----:B------:R-:W-:-:S08]  /*3f40*/  DFMA R4, R4, R4, R4 ;  /* 0x000000040404722b */ /* 0x000fd00000000004 */
[----:B------:R-:W-:-:S08]  /*3f50*/  DFMA R4, R2, R4, R2 ;  /* 0x000000040204722b */ /* 0x000fd00000000002 */
[----:B------:R-:W-:-:S08]  /*3f60*/  DFMA R2, R4, -R6, 1 ;  /* 0x3ff000000402742b */ /* 0x000fd00000000806 */
[----:B-----5:R-:W-:-:S08]  /*3f70*/  DFMA R8, R4, R2, R4 ;  /* 0x000000020408722b */ /* 0x020fd00000000004 */
        /* <DEDUP_REMOVED lines=11> */
.L_x_45:
[----:B------:R0:W-:Y:S01]  /*4030*/  STG.E.64 desc[UR6][R22.64], R2 ;  /* 0x0000000216007986 */ /* 0x0001e2000c101b06 */
[----:B------:R-:W-:-:S05]  /*4040*/  IADD3 R0, P0, PT, R22, 0x8, RZ ;  /* 0x0000000816007810 */ /* 0x000fca0007f1e0ff */
[----:B------:R-:W-:Y:S01]  /*4050*/  IMAD.X R5, RZ, RZ, R23, P0 ;  /* 0x000000ffff057224 */ /* 0x000fe200000e0617 */
[----:B------:R-:W-:Y:S07]  /*4060*/  BRA.U UP0, `(.L_x_46) ;  /* 0xfffffffd00947547 */ /* 0x000fee000b83ffff */
[----:B------:R-:W-:Y:S05]  /*4070*/  EXIT ;  /* 0x000000000000794d */ /* 0x000fea0003800000 */
        .weak           $__internal_0_$__cuda_sm20_div_rn_f64_full
        .type           $__internal_0_$__cuda_sm20_div_rn_f64_full,@function
        .size           $__internal_0_$__cuda_sm20_div_rn_f64_full,(.L_x_53 - $__internal_0_$__cuda_sm20_div_rn_f64_full)
$__internal_0_$__cuda_sm20_div_rn_f64_full:
[C---:B------:R-:W-:Y:S01]  /*4080*/  FSETP.GEU.AND P0, PT, |R11|.reuse, 1.469367938527859385e-39, PT ;  /* 0x001000000b00780b */ /* 0x040fe20003f0e200 */
[----:B------:R-:W-:Y:S01]  /*4090*/  IMAD.MOV.U32 R18, RZ, RZ, 0x1 ;  /* 0x00000001ff127424 */ /* 0x000fe200078e00ff */
[C---:B------:R-:W-:Y:S01]  /*40a0*/  LOP3.LUT R8, R11.reuse, 0x800fffff, RZ, 0xc0, !PT ;  /* 0x800fffff0b087812 */ /* 0x040fe200078ec0ff */
[----:B------:R-:W-:Y:S01]  /*40b0*/  IMAD.MOV.U32 R14, RZ, RZ, R12 ;  /* 0x000000ffff0e7224 */ /* 0x000fe200078e000c */
[----:B------:R-:W-:Y:S02]  /*40c0*/  LOP3.LUT R0, R11, 0x7ff00000, RZ, 0xc0, !PT ;  /* 0x7ff000000b007812 */ /* 0x000fe400078ec0ff */
[----:B------:R-:W-:Y:S01]  /*40d0*/  LOP3.LUT R9, R8, 0x3ff00000, RZ, 0xfc, !PT ;  /* 0x3ff0000008097812 */ /* 0x000fe200078efcff */
[----:B------:R-:W-:Y:S01]  /*40e0*/  IMAD.MOV.U32 R8, RZ, RZ, R10 ;  /* 0x000000ffff087224 */ /* 0x000fe200078e000a */
[----:B------:R-:W-:-:S04]  /*40f0*/  LOP3.LUT R4, R13, 0x7ff00000, RZ, 0xc0, !PT ;  /* 0x7ff000000d047812 */ /* 0x000fc800078ec0ff */
[----:B------:R-:W-:Y:S01]  /*4100*/  ISETP.GE.U32.AND P2, PT, R4, R0, PT ;  /* 0x000000000400720c */ /* 0x000fe20003f46070 */
[----:B------:R-:W-:-:S06]  /*4110*/  @!P0 DMUL R8, R10, 8.98846567431157953865e+307 ;  /* 0x7fe000000a088828 */ /* 0x000fcc0000000000 */
[----:B------:R-:W0:Y:S02]  /*4120*/  MUFU.RCP64H R19, R9 ;  /* 0x0000000900137308 */ /* 0x000e240000001800 */
[----:B0-----:R-:W-:-:S08]  /*4130*/  DFMA R2, R18, -R8, 1 ;  /* 0x3ff000001202742b */ /* 0x001fd00000000808 */
[----:B------:R-:W-:-:S08]  /*4140*/  DFMA R2, R2, R2, R2 ;  /* 0x000000020202722b */ /* 0x000fd00000000002 */
[----:B------:R-:W-:Y:S01]  /*4150*/  DFMA R18, R18, R2, R18 ;  /* 0x000000021212722b */ /* 0x000fe20000000012 */
[----:B------:R-:W-:Y:S02]  /*4160*/  IMAD.MOV.U32 R2, RZ, RZ, 0x1ca00000 ;  /* 0x1ca00000ff027424 */ /* 0x000fe400078e00ff */
[----:B------:R-:W-:-:S03]  /*4170*/  IMAD.MOV.U32 R3, RZ, RZ, R4 ;  /* 0x000000ffff037224 */ /* 0x000fc600078e0004 */
[----:B------:R-:W-:Y:S02]  /*4180*/  SEL R15, R2, 0x63400000, !P2 ;  /* 0x63400000020f7807 */ /* 0x000fe40005000000 */
[----:B------:R-:W-:Y:S01]  /*4190*/  DFMA R16, R18, -R8, 1 ;  /* 0x3ff000001210742b */ /* 0x000fe20000000808 */
[----:B------:R-:W-:Y:S02]  /*41a0*/  FSETP.GEU.AND P2, PT, |R13|, 1.469367938527859385e-39, PT ;  /* 0x001000000d00780b */ /* 0x000fe40003f4e200 */
[----:B------:R-:W-:-:S05]  /*41b0*/  LOP3.LUT R15, R15, 0x800fffff, R13, 0xf8, !PT ;  /* 0x800fffff0f0f7812 */ /* 0x000fca00078ef80d */
[----:B------:R-:W-:-:S06]  /*41c0*/  DFMA R16, R18, R16, R18 ;  /* 0x000000101210722b */ /* 0x000fcc0000000012 */
[----:B------:R-:W-:Y:S05]  /*41d0*/  @P2 BRA `(.L_x_47) ;  /* 0x0000000000202947 */ /* 0x000fea0003800000 */
[----:B------:R-:W-:Y:S01]  /*41e0*/  LOP3.LUT R3, R11, 0x7ff00000, RZ, 0xc0, !PT ;  /* 0x7ff000000b037812 */ /* 0x000fe200078ec0ff */
[----:B------:R-:W-:-:S03]  /*41f0*/  IMAD.MOV.U32 R18, RZ, RZ, RZ ;  /* 0x000000ffff127224 */ /* 0x000fc600078e00ff */
[----:B------:R-:W-:-:S04]  /*4200*/  ISETP.GE.U32.AND P2, PT, R4, R3, PT ;  /* 0x000000030400720c */ /* 0x000fc80003f46070 */
[----:B------:R-:W-:-:S04]  /*4210*/  SEL R3, R2, 0x63400000, !P2 ;  /* 0x6340000002037807 */ /* 0x000fc80005000000 */
[----:B------:R-:W-:-:S04]  /*4220*/  LOP3.LUT R3, R3, 0x80000000, R13, 0xf8, !PT ;  /* 0x8000000003037812 */ /* 0x000fc800078ef80d */
[----:B------:R-:W-:-:S06]  /*4230*/  LOP3.LUT R19, R3, 0x100000, RZ, 0xfc, !PT ;  /* 0x0010000003137812 */ /* 0x000fcc00078efcff */
[----:B------:R-:W-:-:S10]  /*4240*/  DFMA R14, R14, 2, -R18 ;  /* 0x400000000e0e782b */ /* 0x000fd40000000812 */
[----:B------:R-:W-:-:S07]  /*4250*/  LOP3.LUT R3, R15, 0x7ff00000, RZ, 0xc0, !PT ;  /* 0x7ff000000f037812 */ /* 0x000fce00078ec0ff */
.L_x_47:
[----:B------:R-:W-:Y:S01]  /*4260*/  @!P0 LOP3.LUT R0, R9, 0x7ff00000, RZ, 0xc0, !PT ;  /* 0x7ff0000009008812 */ /* 0x000fe200078ec0ff */
[----:B------:R-:W-:Y:S01]  /*4270*/  VIADD R20, R3, 0xffffffff ;  /* 0xffffffff03147836 */ /* 0x000fe20000000000 */
[----:B------:R-:W-:-:S03]  /*4280*/  DMUL R18, R16, R14 ;  /* 0x0000000e10127228 */ /* 0x000fc60000000000 */
[----:B------:R-:W-:Y:S01]  /*4290*/  VIADD R25, R0, 0xffffffff ;  /* 0xffffffff00197836 */ /* 0x000fe20000000000 */
[----:B------:R-:W-:-:S04]  /*42a0*/  ISETP.GT.U32.AND P0, PT, R20, 0x7feffffe, PT ;  /* 0x7feffffe1400780c */ /* 0x000fc80003f04070 */
[----:B------:R-:W-:Y:S01]  /*42b0*/  ISETP.GT.U32.OR P0, PT, R25, 0x7feffffe, P0 ;  /* 0x7feffffe1900780c */ /* 0x000fe20000704470 */
[----:B------:R-:W-:-:S08]  /*42c0*/  DFMA R20, R18, -R8, R14 ;  /* 0x800000081214722b */ /* 0x000fd0000000000e */
[----:B------:R-:W-:-:S04]  /*42d0*/  DFMA R20, R16, R20, R18 ;  /* 0x000000141014722b */ /* 0x000fc80000000012 */
[----:B------:R-:W-:Y:S07]  /*42e0*/  @P0 BRA `(.L_x_48) ;  /* 0x00000000006c0947 */ /* 0x000fee0003800000 */
[----:B------:R-:W-:-:S04]  /*42f0*/  LOP3.LUT R3, R11, 0x7ff00000, RZ, 0xc0, !PT ;  /* 0x7ff000000b037812 */ /* 0x000fc800078ec0ff */
[CC--:B------:R-:W-:Y:S02]  /*4300*/  VIADDMNMX R0, R4.reuse, -R3.reuse, 0xb9600000, !PT ;  /* 0xb960000004007446 */ /* 0x0c0fe40007800903 */
[----:B------:R-:W-:Y:S02]  /*4310*/  ISETP.GE.U32.AND P0, PT, R4, R3, PT ;  /* 0x000000030400720c */ /* 0x000fe40003f06070 */
[----:B------:R-:W-:Y:S02]  /*4320*/  VIMNMX R0, PT, PT, R0, 0x46a00000, PT ;  /* 0x46a0000000007848 */ /* 0x000fe40003fe0100 */
[----:B------:R-:W-:Y:S01]  /*4330*/  SEL R3, R2, 0x63400000, !P0 ;  /* 0x6340000002037807 */ /* 0x000fe20004000000 */
[----:B------:R-:W-:-:S04]  /*4340*/  IMAD.MOV.U32 R2, RZ, RZ, RZ ;  /* 0x000000ffff027224 */ /* 0x000fc800078e00ff */
[----:B------:R-:W-:-:S04]  /*4350*/  IMAD.IADD R0, R0, 0x1, -R3 ;  /* 0x0000000100007824 */ /* 0x000fc800078e0a03 */
[----:B------:R-:W-:-:S06]  /*4360*/  VIADD R3, R0, 0x7fe00000 ;  /* 0x7fe0000000037836 */ /* 0x000fcc0000000000 */
[----:B------:R-:W-:-:S10]  /*4370*/  DMUL R16, R20, R2 ;  /* 0x0000000214107228 */ /* 0x000fd40000000000 */
[----:B------:R-:W-:-:S13]  /*4380*/  FSETP.GTU.AND P0, PT, |R17|, 1.469367938527859385e-39, PT ;  /* 0x001000001100780b */ /* 0x000fda0003f0c200 */
[----:B------:R-:W-:Y:S05]  /*4390*/  @P0 BRA `(.L_x_49) ;  /* 0x0000000000940947 */ /* 0x000fea0003800000 */
[----:B------:R-:W-:Y:S01]  /*43a0*/  DFMA R8, R20, -R8, R14 ;  /* 0x800000081408722b */ /* 0x000fe2000000000e */
[----:B------:R-:W-:-:S09]  /*43b0*/  IMAD.MOV.U32 R2, RZ, RZ, RZ ;  /* 0x000000ffff027224 */ /* 0x000fd200078e00ff */
[C---:B------:R-:W-:Y:S02]  /*43c0*/  FSETP.NEU.AND P0, PT, R9.reuse, RZ, PT ;  /* 0x000000ff0900720b */ /* 0x040fe40003f0d000 */
[----:B------:R-:W-:-:S04]  /*43d0*/  LOP3.LUT R11, R9, 0x80000000, R11, 0x48, !PT ;  /* 0x80000000090b7812 */ /* 0x000fc800078e480b */
[----:B------:R-:W-:-:S07]  /*43e0*/  LOP3.LUT R3, R11, R3, RZ, 0xfc, !PT ;  /* 0x000000030b037212 */ /* 0x000fce00078efcff */
[----:B------:R-:W-:Y:S05]  /*43f0*/  @!P0 BRA `(.L_x_49) ;  /* 0x00000000007c8947 */ /* 0x000fea0003800000 */
[----:B------:R-:W-:Y:S01]  /*4400*/  IMAD.MOV R9, RZ, RZ, -R0 ;  /* 0x000000ffff097224 */ /* 0x000fe200078e0a00 */
[----:B------:R-:W-:Y:S01]  /*4410*/  DMUL.RP R2, R20, R2 ;  /* 0x0000000214027228 */ /* 0x000fe20000008000 */
[----:B------:R-:W-:-:S06]  /*4420*/  IMAD.MOV.U32 R8, RZ, RZ, RZ ;  /* 0x000000ffff087224 */ /* 0x000fcc00078e00ff */
[----:B------:R-:W-:-:S03]  /*4430*/  DFMA R8, R16, -R8, R20 ;  /* 0x800000081008722b */ /* 0x000fc60000000014 */
[----:B------:R-:W-:-:S03]  /*4440*/  LOP3.LUT R11, R3, R11, RZ, 0x3c, !PT ;  /* 0x0000000b030b7212 */ /* 0x000fc600078e3cff */
[----:B------:R-:W-:-:S04]  /*4450*/  IADD3 R8, PT, PT, -R0, -0x43300000, RZ ;  /* 0xbcd0000000087810 */ /* 0x000fc80007ffe1ff */
[----:B------:R-:W-:-:S04]  /*4460*/  FSETP.NEU.AND P0, PT, |R9|, R8, PT ;  /* 0x000000080900720b */ /* 0x000fc80003f0d200 */
[----:B------:R-:W-:Y:S02]  /*4470*/  FSEL R16, R2, R16, !P0 ;  /* 0x0000001002107208 */ /* 0x000fe40004000000 */
[----:B------:R-:W-:Y:S01]  /*4480*/  FSEL R17, R11, R17, !P0 ;  /* 0x000000110b117208 */ /* 0x000fe20004000000 */
[----:B------:R-:W-:Y:S06]  /*4490*/  BRA `(.L_x_49) ;  /* 0x0000000000547947 */ /* 0x000fec0003800000 */
.L_x_48:
[----:B------:R-:W-:-:S14]  /*44a0*/  DSETP.NAN.AND P0, PT, R12, R12, PT ;  /* 0x0000000c0c00722a */ /* 0x000fdc0003f08000 */
[----:B------:R-:W-:Y:S05]  /*44b0*/  @P0 BRA `(.L_x_50) ;  /* 0x0000000000440947 */ /* 0x000fea0003800000 */
[----:B------:R-:W-:-:S14]  /*44c0*/  DSETP.NAN.AND P0, PT, R10, R10, PT ;  /* 0x0000000a0a00722a */ /* 0x000fdc0003f08000 */
[----:B------:R-:W-:Y:S05]  /*44d0*/  @P0 BRA `(.L_x_51) ;  /* 0x0000000000300947 */ /* 0x000fea0003800000 */
[----:B------:R-:W-:Y:S01]  /*44e0*/  ISETP.NE.AND P0, PT, R3, R0, PT ;  /* 0x000000000300720c */ /* 0x000fe20003f05270 */
[----:B------:R-:W-:Y:S02]  /*44f0*/  IMAD.MOV.U32 R16, RZ, RZ, 0x0 ;  /* 0x00000000ff107424 */ /* 0x000fe400078e00ff */
[----:B------:R-:W-:-:S10]  /*4500*/  IMAD.MOV.U32 R17, RZ, RZ, -0x80000 ;  /* 0xfff80000ff117424 */ /* 0x000fd400078e00ff */
[----:B------:R-:W-:Y:S05]  /*4510*/  @!P0 BRA `(.L_x_49) ;  /* 0x0000000000348947 */ /* 0x000fea0003800000 */
[----:B------:R-:W-:Y:S02]  /*4520*/  ISETP.NE.AND P0, PT, R3, 0x7ff00000, PT ;  /* 0x7ff000000300780c */ /* 0x000fe40003f05270 */
[----:B------:R-:W-:Y:S02]  /*4530*/  LOP3.LUT R17, R13, 0x80000000, R11, 0x48, !PT ;  /* 0x800000000d117812 */ /* 0x000fe400078e480b */
[----:B------:R-:W-:-:S13]  /*4540*/  ISETP.EQ.OR P0, PT, R0, RZ, !P0 ;  /* 0x000000ff0000720c */ /* 0x000fda0004702670 */
[----:B------:R-:W-:Y:S01]  /*4550*/  @P0 LOP3.LUT R0, R17, 0x7ff00000, RZ, 0xfc, !PT ;  /* 0x7ff0000011000812 */ /* 0x000fe200078efcff */
[----:B------:R-:W-:Y:S02]  /*4560*/  @!P0 IMAD.MOV.U32 R16, RZ, RZ, RZ ;  /* 0x000000ffff108224 */ /* 0x000fe400078e00ff */
[----:B------:R-:W-:Y:S02]  /*4570*/  @P0 IMAD.MOV.U32 R16, RZ, RZ, RZ ;  /* 0x000000ffff100224 */ /* 0x000fe400078e00ff */
[----:B------:R-:W-:Y:S01]  /*4580*/  @P0 IMAD.MOV.U32 R17, RZ, RZ, R0 ;  /* 0x000000ffff110224 */ /* 0x000fe200078e0000 */
[----:B------:R-:W-:Y:S06]  /*4590*/  BRA `(.L_x_49) ;  /* 0x0000000000147947 */ /* 0x000fec0003800000 */
.L_x_51:
[----:B------:R-:W-:Y:S01]  /*45a0*/  LOP3.LUT R17, R11, 0x80000, RZ, 0xfc, !PT ;  /* 0x000800000b117812 */ /* 0x000fe200078efcff */
[----:B------:R-:W-:Y:S01]  /*45b0*/  IMAD.MOV.U32 R16, RZ, RZ, R10 ;  /* 0x000000ffff107224 */ /* 0x000fe200078e000a */
[----:B------:R-:W-:Y:S06]  /*45c0*/  BRA `(.L_x_49) ;  /* 0x0000000000087947 */ /* 0x000fec0003800000 */
.L_x_50:
[----:B------:R-:W-:Y:S01]  /*45d0*/  LOP3.LUT R17, R13, 0x80000, RZ, 0xfc, !PT ;  /* 0x000800000d117812 */ /* 0x000fe200078efcff */
[----:B------:R-:W-:-:S07]  /*45e0*/  IMAD.MOV.U32 R16, RZ, RZ, R12 ;  /* 0x000000ffff107224 */ /* 0x000fce00078e000c */
.L_x_49:
[----:B------:R-:W-:Y:S02]  /*45f0*/  IMAD.MOV.U32 R25, RZ, RZ, 0x0 ;  /* 0x00000000ff197424 */ /* 0x000fe400078e00ff */
[----:B------:R-:W-:Y:S02]  /*4600*/  IMAD.MOV.U32 R2, RZ, RZ, R16 ;  /* 0x000000ffff027224 */ /* 0x000fe400078e0010 */
[----:B------:R-:W-:Y:S01]  /*4610*/  IMAD.MOV.U32 R3, RZ, RZ, R17 ;  /* 0x000000ffff037224 */ /* 0x000fe200078e0011 */
[----:B------:R-:W-:Y:S06]  /*4620*/  RET.REL.NODEC R24 `(_Z7softmaxPdi) ;  /* 0xffffffb818747950 */ /* 0x000fec0003c3ffff */
.L_x_52:
        /* <DEDUP_REMOVED lines=13> */
.L_x_53:


//--------------------- .nv.shared.reserved.0     --------------------------
	.section	.nv.shared.reserved.0,"aw",@nobits
	.weak		__nv_reservedSMEM_offset_0_alias
	.size		__nv_reservedSMEM_offset_0_alias, 0, 64
	.other		__nv_reservedSMEM_offset_0_alias,@"STO_CUDA_RESERVED_SHARED STV_DEFAULT"
__nv_reservedSMEM_offset_0_alias:
	.zero		0
	.zero		64


//--------------------- .nv.constant0._Z18cross_entropy_lossPdS_S_i --------------------------
	.section	.nv.constant0._Z18cross_entropy_lossPdS_S_i,"a",@progbits
	.sectionflags	@""
	.align	4
.nv.constant0._Z18cross_entropy_lossPdS_S_i:
	.zero		924


//--------------------- .nv.constant0._Z7softmaxPdi --------------------------
	.section	.nv.constant0._Z7softmaxPdi,"a",@progbits
	.sectionflags	@""
	.align	4
.nv.constant0._Z7softmaxPdi:
	.zero		908


//--------------------- SYMBOLS --------------------------

	.type		.nv.reservedSmem.offset0,@object
	.size		.nv.reservedSmem.offset0,0x4
